//
// Generated by NVIDIA NVVM Compiler
//
// Compiler Build ID: CL-36424714
// Cuda compilation tools, release 13.0, V13.0.88
// Based on NVVM 20.0.0
//

.version 9.0
.target sm_100
.address_size 64

	// .globl	eddyGradient

.visible .entry eddyGradient(
	.param .u64 .ptr .align 1 eddyGradient_param_0,
	.param .u64 .ptr .align 1 eddyGradient_param_1,
	.param .u64 .ptr .align 1 eddyGradient_param_2,
	.param .u64 .ptr .align 1 eddyGradient_param_3,
	.param .u64 .ptr .align 1 eddyGradient_param_4,
	.param .u64 .ptr .align 1 eddyGradient_param_5,
	.param .u64 .ptr .align 1 eddyGradient_param_6,
	.param .u32 eddyGradient_param_7,
	.param .u32 eddyGradient_param_8,
	.param .u32 eddyGradient_param_9,
	.param .u32 eddyGradient_param_10,
	.param .u32 eddyGradient_param_11,
	.param .u32 eddyGradient_param_12,
	.param .u64 .ptr .align 1 eddyGradient_param_13,
	.param .u32 eddyGradient_param_14,
	.param .f32 eddyGradient_param_15
)
{
	.reg .pred 	%p<33>;
	.reg .b32 	%r<79>;
	.reg .b32 	%f<45>;
	.reg .b64 	%rd<57>;
	.reg .b64 	%fd<13>;

	ld.param.u64 	%rd3, [eddyGradient_param_0];
	ld.param.u64 	%rd9, [eddyGradient_param_3];
	ld.param.u64 	%rd7, [eddyGradient_param_5];
	ld.param.u32 	%r17, [eddyGradient_param_7];
	ld.param.u32 	%r18, [eddyGradient_param_8];
	ld.param.u32 	%r19, [eddyGradient_param_9];
	ld.param.u32 	%r20, [eddyGradient_param_10];
	ld.param.u32 	%r24, [eddyGradient_param_11];
	ld.param.u32 	%r22, [eddyGradient_param_12];
	ld.param.u64 	%rd10, [eddyGradient_param_13];
	ld.param.u32 	%r23, [eddyGradient_param_14];
	ld.param.f32 	%f21, [eddyGradient_param_15];
	cvta.to.global.u64 	%rd1, %rd9;
	cvta.to.global.u64 	%rd2, %rd10;
	mov.u32 	%r25, %ctaid.x;
	mov.u32 	%r26, %ntid.x;
	mov.u32 	%r27, %tid.x;
	mad.lo.s32 	%r1, %r25, %r26, %r27;
	mov.u32 	%r28, %ctaid.y;
	mov.u32 	%r29, %ntid.y;
	mov.u32 	%r30, %tid.y;
	mad.lo.s32 	%r31, %r28, %r29, %r30;
	mov.u32 	%r32, %ctaid.z;
	mov.u32 	%r33, %ntid.z;
	mov.u32 	%r34, %tid.z;
	mad.lo.s32 	%r3, %r32, %r33, %r34;
	setp.ge.s32 	%p1, %r1, %r20;
	setp.ge.s32 	%p2, %r31, %r24;
	or.pred  	%p3, %p1, %p2;
	setp.ge.s32 	%p4, %r3, %r22;
	or.pred  	%p5, %p3, %p4;
	@%p5 bra 	$L__BB0_14;
	cvta.to.global.u64 	%rd11, %rd3;
	mul.lo.s32 	%r36, %r24, %r3;
	add.s32 	%r37, %r36, %r31;
	mul.lo.s32 	%r38, %r37, %r20;
	add.s32 	%r4, %r38, %r1;
	add.s32 	%r39, %r1, %r20;
	add.s32 	%r40, %r39, -1;
	rem.s32 	%r41, %r40, %r20;
	add.s32 	%r42, %r41, %r38;
	add.s32 	%r43, %r1, 1;
	rem.s32 	%r44, %r43, %r20;
	add.s32 	%r45, %r44, %r38;
	add.s32 	%r46, %r31, %r24;
	add.s32 	%r47, %r46, -1;
	rem.u32 	%r48, %r47, %r24;
	add.s32 	%r49, %r48, %r36;
	mad.lo.s32 	%r5, %r49, %r20, %r1;
	add.s32 	%r50, %r31, 1;
	rem.u32 	%r51, %r50, %r24;
	add.s32 	%r52, %r51, %r36;
	mad.lo.s32 	%r6, %r52, %r20, %r1;
	add.s32 	%r53, %r3, %r22;
	add.s32 	%r54, %r53, -1;
	rem.u32 	%r55, %r54, %r22;
	mad.lo.s32 	%r56, %r55, %r24, %r31;
	mad.lo.s32 	%r7, %r56, %r20, %r1;
	add.s32 	%r57, %r3, 1;
	rem.u32 	%r58, %r57, %r22;
	mad.lo.s32 	%r59, %r58, %r24, %r31;
	mad.lo.s32 	%r8, %r59, %r20, %r1;
	mul.wide.s32 	%rd12, %r42, 4;
	add.s64 	%rd13, %rd11, %rd12;
	ld.global.nc.f32 	%f1, [%rd13];
	mul.wide.s32 	%rd14, %r45, 4;
	add.s64 	%rd15, %rd11, %rd14;
	ld.global.nc.f32 	%f2, [%rd15];
	mul.wide.s32 	%rd16, %r5, 4;
	add.s64 	%rd17, %rd11, %rd16;
	ld.global.nc.f32 	%f3, [%rd17];
	mul.wide.s32 	%rd18, %r6, 4;
	add.s64 	%rd19, %rd11, %rd18;
	ld.global.nc.f32 	%f4, [%rd19];
	mul.wide.s32 	%rd20, %r7, 4;
	add.s64 	%rd21, %rd11, %rd20;
	ld.global.nc.f32 	%f5, [%rd21];
	mul.wide.s32 	%rd22, %r8, 4;
	add.s64 	%rd23, %rd11, %rd22;
	ld.global.nc.f32 	%f6, [%rd23];
	mul.wide.s32 	%rd24, %r4, 4;
	add.s64 	%rd25, %rd2, %rd24;
	ld.global.nc.f32 	%f7, [%rd25];
	add.s32 	%r60, %r23, 1;
	cvt.rn.f32.s32 	%f8, %r60;
	add.s64 	%rd26, %rd2, %rd12;
	ld.global.nc.f32 	%f9, [%rd26];
	cvt.rn.f32.s32 	%f10, %r23;
	add.s64 	%rd27, %rd2, %rd14;
	ld.global.nc.f32 	%f22, [%rd27];
	setp.eq.f32 	%p6, %f22, %f10;
	mov.b32 	%r77, 1;
	@%p6 bra 	$L__BB0_3;
	setp.eq.s32 	%p7, %r17, 0;
	add.s32 	%r61, %r20, -1;
	setp.eq.s32 	%p8, %r1, %r61;
	and.pred  	%p9, %p7, %p8;
	selp.u32 	%r77, 1, 0, %p9;
$L__BB0_3:
	setp.eq.f32 	%p10, %f7, %f8;
	or.b32  	%r63, %r17, %r1;
	setp.eq.s32 	%p11, %r63, 0;
	setp.eq.f32 	%p12, %f9, %f10;
	or.pred  	%p13, %p11, %p12;
	selp.s32 	%r64, -1, 0, %p13;
	add.s32 	%r65, %r77, %r64;
	selp.b32 	%r11, %r65, 0, %p10;
	mul.wide.s32 	%rd28, %r5, 4;
	add.s64 	%rd29, %rd2, %rd28;
	ld.global.nc.f32 	%f23, [%rd29];
	setp.eq.f32 	%p14, %f23, %f10;
	or.b32  	%r66, %r18, %r31;
	setp.eq.s32 	%p15, %r18, 0;
	setp.eq.s32 	%p16, %r66, 0;
	or.pred  	%p17, %p14, %p16;
	selp.s32 	%r67, -1, 0, %p17;
	mul.wide.s32 	%rd30, %r6, 4;
	add.s64 	%rd31, %rd2, %rd30;
	ld.global.nc.f32 	%f24, [%rd31];
	setp.eq.f32 	%p18, %f24, %f10;
	add.s32 	%r68, %r24, -1;
	setp.eq.s32 	%p19, %r31, %r68;
	and.pred  	%p20, %p15, %p19;
	or.pred  	%p21, %p18, %p20;
	selp.u32 	%r69, 1, 0, %p21;
	add.s32 	%r70, %r69, %r67;
	selp.b32 	%r12, %r70, 0, %p10;
	mul.wide.s32 	%rd32, %r7, 4;
	add.s64 	%rd33, %rd2, %rd32;
	ld.global.nc.f32 	%f25, [%rd33];
	setp.eq.f32 	%p22, %f25, %f10;
	or.b32  	%r71, %r19, %r3;
	setp.eq.s32 	%p23, %r71, 0;
	or.pred  	%p24, %p23, %p22;
	selp.s32 	%r13, -1, 0, %p24;
	mul.wide.s32 	%rd34, %r8, 4;
	add.s64 	%rd35, %rd2, %rd34;
	ld.global.nc.f32 	%f26, [%rd35];
	setp.eq.f32 	%p25, %f26, %f10;
	mov.b32 	%r78, 1;
	@%p25 bra 	$L__BB0_5;
	setp.eq.s32 	%p26, %r19, 0;
	add.s32 	%r72, %r22, -1;
	setp.eq.s32 	%p27, %r3, %r72;
	and.pred  	%p28, %p26, %p27;
	selp.u32 	%r78, 1, 0, %p28;
$L__BB0_5:
	ld.param.u64 	%rd56, [eddyGradient_param_6];
	ld.param.u64 	%rd55, [eddyGradient_param_4];
	setp.eq.f32 	%p29, %f7, %f8;
	add.s32 	%r73, %r78, %r13;
	selp.b32 	%r16, %r73, 0, %p29;
	cvta.to.global.u64 	%rd36, %rd55;
	mul.wide.s32 	%rd37, %r4, 4;
	add.s64 	%rd38, %rd36, %rd37;
	ld.global.nc.f32 	%f27, [%rd38];
	cvt.rn.f32.s32 	%f11, %r11;
	cvta.to.global.u64 	%rd39, %rd7;
	add.s64 	%rd40, %rd39, %rd37;
	ld.global.nc.f32 	%f28, [%rd40];
	cvt.rn.f32.s32 	%f12, %r12;
	mul.f32 	%f29, %f28, %f12;
	fma.rn.f32 	%f30, %f27, %f11, %f29;
	cvta.to.global.u64 	%rd41, %rd56;
	add.s64 	%rd42, %rd41, %rd37;
	ld.global.nc.f32 	%f31, [%rd42];
	cvt.rn.f32.s32 	%f13, %r16;
	fma.rn.f32 	%f32, %f31, %f13, %f30;
	neg.f32 	%f33, %f32;
	mul.lo.s32 	%r74, %r11, %r11;
	mad.lo.s32 	%r75, %r12, %r12, %r74;
	mad.lo.s32 	%r76, %r16, %r16, %r75;
	cvt.rn.f32.u32 	%f34, %r76;
	div.rn.f32 	%f14, %f33, %f34;
	setp.eq.s32 	%p30, %r11, 0;
	@%p30 bra 	$L__BB0_7;
	mul.f32 	%f43, %f14, %f11;
	bra.uni 	$L__BB0_8;
$L__BB0_7:
	sub.f32 	%f35, %f2, %f1;
	neg.f32 	%f36, %f35;
	cvt.f64.f32 	%fd1, %f36;
	cvt.f64.f32 	%fd2, %f21;
	add.f64 	%fd3, %fd2, %fd2;
	div.rn.f64 	%fd4, %fd1, %fd3;
	cvt.rn.f32.f64 	%f43, %fd4;
$L__BB0_8:
	ld.param.u64 	%rd53, [eddyGradient_param_1];
	cvta.to.global.u64 	%rd43, %rd53;
	add.s64 	%rd45, %rd43, %rd37;
	st.global.f32 	[%rd45], %f43;
	setp.eq.s32 	%p31, %r12, 0;
	@%p31 bra 	$L__BB0_10;
	mul.f32 	%f44, %f14, %f12;
	bra.uni 	$L__BB0_11;
$L__BB0_10:
	sub.f32 	%f37, %f4, %f3;
	neg.f32 	%f38, %f37;
	cvt.f64.f32 	%fd5, %f38;
	cvt.f64.f32 	%fd6, %f21;
	add.f64 	%fd7, %fd6, %fd6;
	div.rn.f64 	%fd8, %fd5, %fd7;
	cvt.rn.f32.f64 	%f44, %fd8;
$L__BB0_11:
	ld.param.u64 	%rd54, [eddyGradient_param_2];
	cvta.to.global.u64 	%rd46, %rd54;
	add.s64 	%rd48, %rd46, %rd37;
	st.global.f32 	[%rd48], %f44;
	setp.eq.s32 	%p32, %r16, 0;
	@%p32 bra 	$L__BB0_13;
	mul.f32 	%f39, %f14, %f13;
	add.s64 	%rd50, %rd1, %rd37;
	st.global.f32 	[%rd50], %f39;
	bra.uni 	$L__BB0_14;
$L__BB0_13:
	sub.f32 	%f40, %f6, %f5;
	neg.f32 	%f41, %f40;
	cvt.f64.f32 	%fd9, %f41;
	cvt.f64.f32 	%fd10, %f21;
	add.f64 	%fd11, %fd10, %fd10;
	div.rn.f64 	%fd12, %fd9, %fd11;
	cvt.rn.f32.f64 	%f42, %fd12;
	add.s64 	%rd52, %rd1, %rd37;
	st.global.f32 	[%rd52], %f42;
$L__BB0_14:
	ret;

}


// ===== COMPILED SASS (sm_100) =====

	.target	sm_100

	.elftype	@"ET_EXEC"


//--------------------- .note.nv.tkinfo           --------------------------
	.section	.note.nv.tkinfo,"",@"SHT_NOTE"
	.sectionflags	@"SHF_NOTE_NV_TKINFO"
	.tkinfo
        /*0018*/ 	.word	0x00000002
        /*0030*/ 	.string	""
        /*0030*/ 	.string	"ptxas"
        /*0030*/ 	.string	"Cuda compilation tools, release 13.0, V13.0.88"
        /*0030*/ 	.string	"Build cuda_13.0.r13.0/compiler.36424714_0"
        /*0030*/ 	.string	"-arch sm_100 -m 64 "



//--------------------- .note.nv.cuinfo           --------------------------
	.section	.note.nv.cuinfo,"",@"SHT_NOTE"
	.sectionflags	@"SHF_NOTE_NV_CUINFO"
        /*0018*/ 	.short	0x0002
        /*001a*/ 	.short	0x0064
        /*001c*/ 	.short	0x0082
	.zero		2


//--------------------- .nv.info                  --------------------------
	.section	.nv.info,"",@"SHT_CUDA_INFO"
	.align	4


	//----- nvinfo : EIATTR_REGCOUNT
	.align		4
        /*0000*/ 	.byte	0x04, 0x2f
        /*0002*/ 	.short	(.L_1 - .L_0)
	.align		4
.L_0:
        /*0004*/ 	.word	index@(eddyGradient)
        /*0008*/ 	.word	0x00000020


	//----- nvinfo : EIATTR_FRAME_SIZE
	.align		4
.L_1:
        /*000c*/ 	.byte	0x04, 0x11
        /*000e*/ 	.short	(.L_3 - .L_2)
	.align		4
.L_2:
        /*0010*/ 	.word	index@($__internal_1_$__cuda_sm3x_div_rn_noftz_f32_slowpath)
        /*0014*/ 	.word	0x00000000


	//----- nvinfo : EIATTR_FRAME_SIZE
	.align		4
.L_3:
        /*0018*/ 	.byte	0x04, 0x11
        /*001a*/ 	.short	(.L_5 - .L_4)
	.align		4
.L_4:
        /*001c*/ 	.word	index@($__internal_0_$__cuda_sm20_div_rn_f64_full)
        /*0020*/ 	.word	0x00000000


	//----- nvinfo : EIATTR_FRAME_SIZE
	.align		4
.L_5:
        /*0024*/ 	.byte	0x04, 0x11
        /*0026*/ 	.short	(.L_7 - .L_6)
	.align		4
.L_6:
        /*0028*/ 	.word	index@(eddyGradient)
        /*002c*/ 	.word	0x00000000


	//----- nvinfo : EIATTR_MIN_STACK_SIZE
	.align		4
.L_7:
        /*0030*/ 	.byte	0x04, 0x12
        /*0032*/ 	.short	(.L_9 - .L_8)
	.align		4
.L_8:
        /*0034*/ 	.word	index@(eddyGradient)
        /*0038*/ 	.word	0x00000000
.L_9:


//--------------------- .nv.compat                --------------------------
	.section	.nv.compat,"",@"SHT_CUDA_COMPAT_INFO"
	.align	4
        /*0000*/ 	.byte	0x02, 0x09, 0x00, 0x00, 0x02, 0x02, 0x01, 0x00, 0x02, 0x05, 0x05, 0x00, 0x03, 0x07, 0x01, 0x01
        /*0010*/ 	.byte	0x02, 0x03, 0x00, 0x00, 0x02, 0x06, 0x01, 0x00, 0x04, 0x0b, 0x08, 0x00, 0x01, 0x00, 0x00, 0x00
        /*0020*/ 	.byte	0x00, 0x00, 0x00, 0x00


//--------------------- .nv.info.eddyGradient     --------------------------
	.section	.nv.info.eddyGradient,"",@"SHT_CUDA_INFO"
	.sectionflags	@""
	.align	4


	//----- nvinfo : EIATTR_CUDA_API_VERSION
	.align		4
        /*0000*/ 	.byte	0x04, 0x37
        /*0002*/ 	.short	(.L_11 - .L_10)
.L_10:
        /*0004*/ 	.word	0x00000082


	//----- nvinfo : EIATTR_KPARAM_INFO
	.align		4
.L_11:
        /*0008*/ 	.byte	0x04, 0x17
        /*000a*/ 	.short	(.L_13 - .L_12)
.L_12:
        /*000c*/ 	.word	0x00000000
        /*0010*/ 	.short	0x000f
        /*0012*/ 	.short	0x005c
        /*0014*/ 	.byte	0x00, 0xf0, 0x11, 0x00


	//----- nvinfo : EIATTR_KPARAM_INFO
	.align		4
.L_13:
        /*0018*/ 	.byte	0x04, 0x17
        /*001a*/ 	.short	(.L_15 - .L_14)
.L_14:
        /*001c*/ 	.word	0x00000000
        /*0020*/ 	.short	0x000e
        /*0022*/ 	.short	0x0058
        /*0024*/ 	.byte	0x00, 0xf0, 0x11, 0x00


	//----- nvinfo : EIATTR_KPARAM_INFO
	.align		4
.L_15:
        /*0028*/ 	.byte	0x04, 0x17
        /*002a*/ 	.short	(.L_17 - .L_16)
.L_16:
        /*002c*/ 	.word	0x00000000
        /*0030*/ 	.short	0x000d
        /*0032*/ 	.short	0x0050
        /*0034*/ 	.byte	0x00, 0xf5, 0x21, 0x00


	//----- nvinfo : EIATTR_KPARAM_INFO
	.align		4
.L_17:
        /*0038*/ 	.byte	0x04, 0x17
        /*003a*/ 	.short	(.L_19 - .L_18)
.L_18:
        /*003c*/ 	.word	0x00000000
        /*0040*/ 	.short	0x000c
        /*0042*/ 	.short	0x004c
        /*0044*/ 	.byte	0x00, 0xf0, 0x11, 0x00


	//----- nvinfo : EIATTR_KPARAM_INFO
	.align		4
.L_19:
        /*0048*/ 	.byte	0x04, 0x17
        /*004a*/ 	.short	(.L_21 - .L_20)
.L_20:
        /*004c*/ 	.word	0x00000000
        /*0050*/ 	.short	0x000b
        /*0052*/ 	.short	0x0048
        /*0054*/ 	.byte	0x00, 0xf0, 0x11, 0x00


	//----- nvinfo : EIATTR_KPARAM_INFO
	.align		4
.L_21:
        /*0058*/ 	.byte	0x04, 0x17
        /*005a*/ 	.short	(.L_23 - .L_22)
.L_22:
        /*005c*/ 	.word	0x00000000
        /*0060*/ 	.short	0x000a
        /*0062*/ 	.short	0x0044
        /*0064*/ 	.byte	0x00, 0xf0, 0x11, 0x00


	//----- nvinfo : EIATTR_KPARAM_INFO
	.align		4
.L_23:
        /*0068*/ 	.byte	0x04, 0x17
        /*006a*/ 	.short	(.L_25 - .L_24)
.L_24:
        /*006c*/ 	.word	0x00000000
        /*0070*/ 	.short	0x0009
        /*0072*/ 	.short	0x0040
        /*0074*/ 	.byte	0x00, 0xf0, 0x11, 0x00


	//----- nvinfo : EIATTR_KPARAM_INFO
	.align		4
.L_25:
        /*0078*/ 	.byte	0x04, 0x17
        /*007a*/ 	.short	(.L_27 - .L_26)
.L_26:
        /*007c*/ 	.word	0x00000000
        /*0080*/ 	.short	0x0008
        /*0082*/ 	.short	0x003c
        /*0084*/ 	.byte	0x00, 0xf0, 0x11, 0x00


	//----- nvinfo : EIATTR_KPARAM_INFO
	.align		4
.L_27:
        /*0088*/ 	.byte	0x04, 0x17
        /*008a*/ 	.short	(.L_29 - .L_28)
.L_28:
        /*008c*/ 	.word	0x00000000
        /*0090*/ 	.short	0x0007
        /*0092*/ 	.short	0x0038
        /*0094*/ 	.byte	0x00, 0xf0, 0x11, 0x00


	//----- nvinfo : EIATTR_KPARAM_INFO
	.align		4
.L_29:
        /*0098*/ 	.byte	0x04, 0x17
        /*009a*/ 	.short	(.L_31 - .L_30)
.L_30:
        /*009c*/ 	.word	0x00000000
        /*00a0*/ 	.short	0x0006
        /*00a2*/ 	.short	0x0030
        /*00a4*/ 	.byte	0x00, 0xf5, 0x21, 0x00


	//----- nvinfo : EIATTR_KPARAM_INFO
	.align		4
.L_31:
        /*00a8*/ 	.byte	0x04, 0x17
        /*00aa*/ 	.short	(.L_33 - .L_32)
.L_32:
        /*00ac*/ 	.word	0x00000000
        /*00b0*/ 	.short	0x0005
        /*00b2*/ 	.short	0x0028
        /*00b4*/ 	.byte	0x00, 0xf5, 0x21, 0x00


	//----- nvinfo : EIATTR_KPARAM_INFO
	.align		4
.L_33:
        /*00b8*/ 	.byte	0x04, 0x17
        /*00ba*/ 	.short	(.L_35 - .L_34)
.L_34:
        /*00bc*/ 	.word	0x00000000
        /*00c0*/ 	.short	0x0004
        /*00c2*/ 	.short	0x0020
        /*00c4*/ 	.byte	0x00, 0xf5, 0x21, 0x00


	//----- nvinfo : EIATTR_KPARAM_INFO
	.align		4
.L_35:
        /*00c8*/ 	.byte	0x04, 0x17
        /*00ca*/ 	.short	(.L_37 - .L_36)
.L_36:
        /*00cc*/ 	.word	0x00000000
        /*00d0*/ 	.short	0x0003
        /*00d2*/ 	.short	0x0018
        /*00d4*/ 	.byte	0x00, 0xf5, 0x21, 0x00


	//----- nvinfo : EIATTR_KPARAM_INFO
	.align		4
.L_37:
        /*00d8*/ 	.byte	0x04, 0x17
        /*00da*/ 	.short	(.L_39 - .L_38)
.L_38:
        /*00dc*/ 	.word	0x00000000
        /*00e0*/ 	.short	0x0002
        /*00e2*/ 	.short	0x0010
        /*00e4*/ 	.byte	0x00, 0xf5, 0x21, 0x00


	//----- nvinfo : EIATTR_KPARAM_INFO
	.align		4
.L_39:
        /*00e8*/ 	.byte	0x04, 0x17
        /*00ea*/ 	.short	(.L_41 - .L_40)
.L_40:
        /*00ec*/ 	.word	0x00000000
        /*00f0*/ 	.short	0x0001
        /*00f2*/ 	.short	0x0008
        /*00f4*/ 	.byte	0x00, 0xf5, 0x21, 0x00


	//----- nvinfo : EIATTR_KPARAM_INFO
	.align		4
.L_41:
        /*00f8*/ 	.byte	0x04, 0x17
        /*00fa*/ 	.short	(.L_43 - .L_42)
.L_42:
        /*00fc*/ 	.word	0x00000000
        /*0100*/ 	.short	0x0000
        /*0102*/ 	.short	0x0000
        /*0104*/ 	.byte	0x00, 0xf5, 0x21, 0x00


	//----- nvinfo : EIATTR_SPARSE_MMA_MASK
	.align		4
.L_43:
        /*0108*/ 	.byte	0x03, 0x50
        /*010a*/ 	.short	0x0000


	//----- nvinfo : EIATTR_MAXREG_COUNT
	.align		4
        /*010c*/ 	.byte	0x03, 0x1b
        /*010e*/ 	.short	0x00ff


	//----- nvinfo : EIATTR_MERCURY_ISA_VERSION
	.align		4
        /*0110*/ 	.byte	0x03, 0x5f
        /*0112*/ 	.short	0x0101


	//----- nvinfo : EIATTR_VRC_CTA_INIT_COUNT
	.align		4
        /*0114*/ 	.byte	0x02, 0x4a
	.zero		1
	.zero		1


	//----- nvinfo : EIATTR_EXIT_INSTR_OFFSETS
	.align		4
        /*0118*/ 	.byte	0x04, 0x1c
        /*011a*/ 	.short	(.L_45 - .L_44)


	//   ....[0]....
.L_44:
        /*011c*/ 	.word	0x00000120


	//   ....[1]....
        /*0120*/ 	.word	0x000012f0


	//   ....[2]....
        /*0124*/ 	.word	0x00001510


	//----- nvinfo : EIATTR_CRS_STACK_SIZE
	.align		4
.L_45:
        /*0128*/ 	.byte	0x04, 0x1e
        /*012a*/ 	.short	(.L_47 - .L_46)
.L_46:
        /*012c*/ 	.word	0x00000000


	//----- nvinfo : EIATTR_CBANK_PARAM_SIZE
	.align		4
.L_47:
        /*0130*/ 	.byte	0x03, 0x19
        /*0132*/ 	.short	0x0060


	//----- nvinfo : EIATTR_PARAM_CBANK
	.align		4
        /*0134*/ 	.byte	0x04, 0x0a
        /*0136*/ 	.short	(.L_49 - .L_48)
	.align		4
.L_48:
        /*0138*/ 	.word	index@(.nv.constant0.eddyGradient)
        /*013c*/ 	.short	0x0380
        /*013e*/ 	.short	0x0060


	//----- nvinfo : EIATTR_SW_WAR
	.align		4
.L_49:
        /*0140*/ 	.byte	0x04, 0x36
        /*0142*/ 	.short	(.L_51 - .L_50)
.L_50:
        /*0144*/ 	.word	0x00000008
.L_51:


//--------------------- .nv.callgraph             --------------------------
	.section	.nv.callgraph,"",@"SHT_CUDA_CALLGRAPH"
	.align	4
	.sectionentsize	8
	.align		4
        /*0000*/ 	.word	0x00000000
	.align		4
        /*0004*/ 	.word	0xffffffff
	.align		4
        /*0008*/ 	.word	0x00000000
	.align		4
        /*000c*/ 	.word	0xfffffffe
	.align		4
        /*0010*/ 	.word	0x00000000
	.align		4
        /*0014*/ 	.word	0xfffffffd
	.align		4
        /*0018*/ 	.word	0x00000000
	.align		4
        /*001c*/ 	.word	0xfffffffc


//--------------------- .text.eddyGradient        --------------------------
	.section	.text.eddyGradient,"ax",@progbits
	.align	128
        .global         eddyGradient
        .type           eddyGradient,@function
        .size           eddyGradient,(.L_x_30 - eddyGradient)
        .other          eddyGradient,@"STO_CUDA_ENTRY STV_DEFAULT"
eddyGradient:
.text.eddyGradient:
[----:B------:R-:W-:Y:S01]  /*0000*/  LDC R1, c[0x0][0x37c] ;  /* 0x0000df00ff017b82 */ /* 0x000fe20000000800 */
[----:B------:R-:W0:Y:S07]  /*0010*/  S2R R0, SR_TID.Y ;  /* 0x0000000000007919 */ /* 0x000e2e0000002200 */
[----:B------:R-:W1:Y:S01]  /*0020*/  LDC R6, c[0x0][0x360] ;  /* 0x0000d800ff067b82 */ /* 0x000e620000000800 */
[----:B------:R-:W1:Y:S01]  /*0030*/  S2R R3, SR_TID.X ;  /* 0x0000000000037919 */ /* 0x000e620000002100 */
[----:B------:R-:W2:Y:S06]  /*0040*/  S2R R2, SR_TID.Z ;  /* 0x0000000000027919 */ /* 0x000eac0000002300 */
[----:B------:R-:W0:Y:S08]  /*0050*/  S2UR UR5, SR_CTAID.Y ;  /* 0x00000000000579c3 */ /* 0x000e300000002600 */
[----:B------:R-:W0:Y:S08]  /*0060*/  LDC R27, c[0x0][0x364] ;  /* 0x0000d900ff1b7b82 */ /* 0x000e300000000800 */
[----:B------:R-:W1:Y:S08]  /*0070*/  S2UR UR4, SR_CTAID.X ;  /* 0x00000000000479c3 */ /* 0x000e700000002500 */
[----:B------:R-:W3:Y:S08]  /*0080*/  LDC.64 R14, c[0x0][0x3c8] ;  /* 0x0000f200ff0e7b82 */ /* 0x000ef00000000a00 */
[----:B------:R-:W2:Y:S01]  /*0090*/  S2UR UR6, SR_CTAID.Z ;  /* 0x00000000000679c3 */ /* 0x000ea20000002700 */
[----:B0-----:R-:W-:-:S07]  /*00a0*/  IMAD R27, R27, UR5, R0 ;  /* 0x000000051b1b7c24 */ /* 0x001fce000f8e0200 */
[----:B------:R-:W2:Y:S01]  /*00b0*/  LDC R23, c[0x0][0x368] ;  /* 0x0000da00ff177b82 */ /* 0x000ea20000000800 */
[----:B-1----:R-:W-:-:S07]  /*00c0*/  IMAD R6, R6, UR4, R3 ;  /* 0x0000000406067c24 */ /* 0x002fce000f8e0203 */
[----:B------:R-:W0:Y:S01]  /*00d0*/  LDC R25, c[0x0][0x3c4] ;  /* 0x0000f100ff197b82 */ /* 0x000e220000000800 */
[----:B---3--:R-:W-:Y:S01]  /*00e0*/  ISETP.GE.AND P0, PT, R27, R14, PT ;  /* 0x0000000e1b00720c */ /* 0x008fe20003f06270 */
[----:B--2---:R-:W-:-:S03]  /*00f0*/  IMAD R23, R23, UR6, R2 ;  /* 0x0000000617177c24 */ /* 0x004fc6000f8e0202 */
[----:B0-----:R-:W-:-:S04]  /*0100*/  ISETP.GE.OR P0, PT, R6, R25, P0 ;  /* 0x000000190600720c */ /* 0x001fc80000706670 */
[----:B------:R-:W-:-:S13]  /*0110*/  ISETP.GE.OR P0, PT, R23, R15, P0 ;  /* 0x0000000f1700720c */ /* 0x000fda0000706670 */
[----:B------:R-:W-:Y:S05]  /*0120*/  @P0 EXIT ;  /* 0x000000000000094d */ /* 0x000fea0003800000 */
[----:B------:R-:W-:Y:S01]  /*0130*/  IABS R0, R25 ;  /* 0x0000001900007213 */ /* 0x000fe20000000000 */
[----:B------:R-:W0:Y:S01]  /*0140*/  I2F.U32.RP R10, R15 ;  /* 0x0000000f000a7306 */ /* 0x000e220000209000 */
[C---:B------:R-:W-:Y:S01]  /*0150*/  IADD3 R16, PT, PT, R23.reuse, -0x1, R15 ;  /* 0xffffffff17107810 */ /* 0x040fe20007ffe00f */
[----:B------:R-:W-:Y:S01]  /*0160*/  VIADD R12, R23, 0x1 ;  /* 0x00000001170c7836 */ /* 0x000fe20000000000 */
[----:B------:R-:W1:Y:S05]  /*0170*/  LDCU.64 UR6, c[0x0][0x358] ;  /* 0x00006b00ff0677ac */ /* 0x000e6a0008000a00 */
[----:B------:R-:W-:Y:S01]  /*0180*/  I2F.U32.RP R7, R14 ;  /* 0x0000000e00077306 */ /* 0x000fe20000209000 */
[----:B------:R-:W-:Y:S01]  /*0190*/  LOP3.LUT R18, RZ, R14, RZ, 0x33, !PT ;  /* 0x0000000eff127212 */ /* 0x000fe200078e33ff */
[----:B------:R-:W2:Y:S01]  /*01a0*/  LDCU UR4, c[0x0][0x3d8] ;  /* 0x00007b00ff0477ac */ /* 0x000ea20008000800 */
[----:B------:R-:W-:Y:S01]  /*01b0*/  LOP3.LUT R19, RZ, R15, RZ, 0x33, !PT ;  /* 0x0000000fff137212 */ /* 0x000fe200078e33ff */
[----:B------:R-:W3:Y:S04]  /*01c0*/  LDCU.64 UR8, c[0x0][0x3b8] ;  /* 0x00007700ff0877ac */ /* 0x000ee80008000a00 */
[----:B------:R-:W4:Y:S01]  /*01d0*/  I2F.RP R2, R0 ;  /* 0x0000000000027306 */ /* 0x000f220000209400 */
[----:B------:R-:W2:Y:S07]  /*01e0*/  LDCU UR5, c[0x0][0x3c0] ;  /* 0x00007800ff0577ac */ /* 0x000eae0008000800 */
[----:B0-----:R-:W0:Y:S08]  /*01f0*/  MUFU.RCP R10, R10 ;  /* 0x0000000a000a7308 */ /* 0x001e300000001000 */
[----:B----4-:R-:W4:Y:S08]  /*0200*/  MUFU.RCP R2, R2 ;  /* 0x0000000200027308 */ /* 0x010f300000001000 */
[----:B------:R-:W1:Y:S01]  /*0210*/  MUFU.RCP R7, R7 ;  /* 0x0000000700077308 */ /* 0x000e620000001000 */
[----:B0-----:R-:W-:-:S07]  /*0220*/  VIADD R3, R10, 0xffffffe ;  /* 0x0ffffffe0a037836 */ /* 0x001fce0000000000 */
[----:B------:R-:W0:Y:S01]  /*0230*/  F2I.FTZ.U32.TRUNC.NTZ R3, R3 ;  /* 0x0000000300037305 */ /* 0x000e22000021f000 */
[----:B----4-:R-:W-:Y:S02]  /*0240*/  VIADD R4, R2, 0xffffffe ;  /* 0x0ffffffe02047836 */ /* 0x010fe40000000000 */
[----:B------:R-:W-:-:S05]  /*0250*/  VIADD R2, R6, 0x1 ;  /* 0x0000000106027836 */ /* 0x000fca0000000000 */
[----:B------:R4:W3:Y:S01]  /*0260*/  F2I.FTZ.U32.TRUNC.NTZ R5, R4 ;  /* 0x0000000400057305 */ /* 0x0008e2000021f000 */
[----:B-1----:R-:W-:Y:S01]  /*0270*/  VIADD R8, R7, 0xffffffe ;  /* 0x0ffffffe07087836 */ /* 0x002fe20000000000 */
[----:B------:R-:W-:Y:S01]  /*0280*/  ISETP.GE.AND P1, PT, R2, RZ, PT ;  /* 0x000000ff0200720c */ /* 0x000fe20003f26270 */
[----:B0-----:R-:W-:-:S05]  /*0290*/  IMAD.MOV R10, RZ, RZ, -R3 ;  /* 0x000000ffff0a7224 */ /* 0x001fca00078e0a03 */
[----:B------:R0:W1:Y:S01]  /*02a0*/  F2I.FTZ.U32.TRUNC.NTZ R9, R8 ;  /* 0x0000000800097305 */ /* 0x000062000021f000 */
[----:B----4-:R-:W-:Y:S02]  /*02b0*/  IMAD.MOV.U32 R4, RZ, RZ, RZ ;  /* 0x000000ffff047224 */ /* 0x010fe400078e00ff */
[--C-:B---3--:R-:W-:Y:S02]  /*02c0*/  IMAD.MOV R11, RZ, RZ, -R5.reuse ;  /* 0x000000ffff0b7224 */ /* 0x108fe400078e0a05 */
[----:B0-----:R-:W-:Y:S02]  /*02d0*/  IMAD.MOV.U32 R8, RZ, RZ, RZ ;  /* 0x000000ffff087224 */ /* 0x001fe400078e00ff */
[----:B------:R-:W-:Y:S01]  /*02e0*/  IMAD R7, R11, R0, RZ ;  /* 0x000000000b077224 */ /* 0x000fe200078e02ff */
[----:B------:R-:W-:Y:S01]  /*02f0*/  IABS R11, R2 ;  /* 0x00000002000b7213 */ /* 0x000fe20000000000 */
[----:B------:R-:W-:Y:S02]  /*0300*/  IMAD.MOV.U32 R2, RZ, RZ, RZ ;  /* 0x000000ffff027224 */ /* 0x000fe400078e00ff */
[----:B------:R-:W-:Y:S01]  /*0310*/  IMAD.HI.U32 R4, R5, R7, R4 ;  /* 0x0000000705047227 */ /* 0x000fe200078e0004 */
[----:B------:R-:W-:-:S03]  /*0320*/  MOV R7, R11 ;  /* 0x0000000b00077202 */ /* 0x000fc60000000f00 */
[----:B-1----:R-:W-:Y:S02]  /*0330*/  IMAD.MOV R11, RZ, RZ, -R9 ;  /* 0x000000ffff0b7224 */ /* 0x002fe400078e0a09 */
[----:B------:R-:W-:-:S04]  /*0340*/  IMAD.HI.U32 R5, R4, R7, RZ ;  /* 0x0000000704057227 */ /* 0x000fc800078e00ff */
[----:B------:R-:W-:Y:S02]  /*0350*/  IMAD.MOV R5, RZ, RZ, -R5 ;  /* 0x000000ffff057224 */ /* 0x000fe400078e0a05 */
[----:B------:R-:W-:Y:S02]  /*0360*/  IMAD R11, R11, R14, RZ ;  /* 0x0000000e0b0b7224 */ /* 0x000fe400078e02ff */
[----:B------:R-:W-:Y:S02]  /*0370*/  IMAD R5, R0, R5, R7 ;  /* 0x0000000500057224 */ /* 0x000fe400078e0207 */
[----:B------:R-:W-:Y:S01]  /*0380*/  IMAD R7, R10, R15, RZ ;  /* 0x0000000f0a077224 */ /* 0x000fe200078e02ff */
[----:B------:R-:W-:Y:S01]  /*0390*/  IADD3 R10, PT, PT, R6, -0x1, R25 ;  /* 0xffffffff060a7810 */ /* 0x000fe20007ffe019 */
[----:B------:R-:W-:Y:S01]  /*03a0*/  IMAD.HI.U32 R8, R9, R11, R8 ;  /* 0x0000000b09087227 */ /* 0x000fe200078e0008 */
[----:B------:R-:W-:Y:S02]  /*03b0*/  ISETP.GT.U32.AND P0, PT, R0, R5, PT ;  /* 0x000000050000720c */ /* 0x000fe40003f04070 */
[----:B------:R-:W-:Y:S01]  /*03c0*/  IADD3 R9, PT, PT, R27, 0x1, RZ ;  /* 0x000000011b097810 */ /* 0x000fe20007ffe0ff */
[----:B------:R-:W-:Y:S01]  /*03d0*/  IMAD.HI.U32 R3, R3, R7, R2 ;  /* 0x0000000703037227 */ /* 0x000fe200078e0002 */
[----:B------:R-:W-:-:S02]  /*03e0*/  IADD3 R7, PT, PT, R27, -0x1, R14 ;  /* 0xffffffff1b077810 */ /* 0x000fc40007ffe00e */
[----:B------:R-:W-:-:S03]  /*03f0*/  IABS R13, R10 ;  /* 0x0000000a000d7213 */ /* 0x000fc60000000000 */
[----:B------:R-:W-:-:S04]  /*0400*/  IMAD.HI.U32 R2, R8, R7, RZ ;  /* 0x0000000708027227 */ /* 0x000fc800078e00ff */
[----:B------:R-:W-:-:S04]  /*0410*/  IMAD.HI.U32 R8, R8, R9, RZ ;  /* 0x0000000908087227 */ /* 0x000fc800078e00ff */
[----:B------:R-:W-:-:S04]  /*0420*/  IMAD.HI.U32 R11, R3, R16, RZ ;  /* 0x00000010030b7227 */ /* 0x000fc800078e00ff */
[----:B------:R-:W-:Y:S02]  /*0430*/  @!P0 IMAD.IADD R5, R5, 0x1, -R0 ;  /* 0x0000000105058824 */ /* 0x000fe400078e0a00 */
[----:B------:R-:W-:-:S03]  /*0440*/  IMAD.HI.U32 R3, R3, R12, RZ ;  /* 0x0000000c03037227 */ /* 0x000fc600078e00ff */
[----:B------:R-:W-:Y:S01]  /*0450*/  ISETP.GT.U32.AND P0, PT, R0, R5, PT ;  /* 0x000000050000720c */ /* 0x000fe20003f04070 */
[----:B------:R-:W-:Y:S01]  /*0460*/  IMAD.MOV R2, RZ, RZ, -R2 ;  /* 0x000000ffff027224 */ /* 0x000fe200078e0a02 */
[----:B------:R-:W-:Y:S01]  /*0470*/  IADD3 R3, PT, PT, -R3, RZ, RZ ;  /* 0x000000ff03037210 */ /* 0x000fe20007ffe1ff */
[----:B------:R-:W-:Y:S02]  /*0480*/  IMAD.MOV R8, RZ, RZ, -R8 ;  /* 0x000000ffff087224 */ /* 0x000fe400078e0a08 */
[----:B------:R-:W-:Y:S02]  /*0490*/  IMAD R7, R14, R2, R7 ;  /* 0x000000020e077224 */ /* 0x000fe400078e0207 */
[----:B------:R-:W-:Y:S02]  /*04a0*/  IMAD.MOV R11, RZ, RZ, -R11 ;  /* 0x000000ffff0b7224 */ /* 0x000fe400078e0a0b */
[----:B------:R-:W-:Y:S01]  /*04b0*/  IMAD.HI.U32 R4, R4, R13, RZ ;  /* 0x0000000d04047227 */ /* 0x000fe200078e00ff */
[----:B------:R-:W-:-:S03]  /*04c0*/  ISETP.GE.U32.AND P3, PT, R7, R14, PT ;  /* 0x0000000e0700720c */ /* 0x000fc60003f66070 */
[----:B------:R-:W-:Y:S02]  /*04d0*/  IMAD R9, R14, R8, R9 ;  /* 0x000000080e097224 */ /* 0x000fe400078e0209 */
[C---:B------:R-:W-:Y:S02]  /*04e0*/  IMAD R8, R15.reuse, R11, R16 ;  /* 0x0000000b0f087224 */ /* 0x040fe400078e0210 */
[----:B------:R-:W-:Y:S01]  /*04f0*/  IMAD R12, R15, R3, R12 ;  /* 0x000000030f0c7224 */ /* 0x000fe200078e020c */
[----:B------:R-:W-:Y:S01]  /*0500*/  ISETP.GE.U32.AND P4, PT, R9, R14, PT ;  /* 0x0000000e0900720c */ /* 0x000fe20003f86070 */
[----:B------:R-:W-:Y:S01]  /*0510*/  IMAD.MOV R4, RZ, RZ, -R4 ;  /* 0x000000ffff047224 */ /* 0x000fe200078e0a04 */
[-C--:B------:R-:W-:Y:S01]  /*0520*/  ISETP.GE.U32.AND P6, PT, R8, R15.reuse, PT ;  /* 0x0000000f0800720c */ /* 0x080fe20003fc6070 */
[----:B------:R-:W0:Y:S01]  /*0530*/  LDC.64 R16, c[0x0][0x3d0] ;  /* 0x0000f400ff107b82 */ /* 0x000e220000000a00 */
[----:B------:R-:W-:Y:S01]  /*0540*/  ISETP.GE.U32.AND P2, PT, R12, R15, PT ;  /* 0x0000000f0c00720c */ /* 0x000fe20003f46070 */
[----:B------:R-:W-:-:S02]  /*0550*/  IMAD R13, R0, R4, R13 ;  /* 0x00000004000d7224 */ /* 0x000fc400078e020d */
[----:B------:R-:W-:Y:S01]  /*0560*/  @!P0 IMAD.IADD R5, R5, 0x1, -R0 ;  /* 0x0000000105058824 */ /* 0x000fe200078e0a00 */
[----:B------:R-:W-:Y:S01]  /*0570*/  ISETP.NE.AND P0, PT, R25, RZ, PT ;  /* 0x000000ff1900720c */ /* 0x000fe20003f05270 */
[----:B------:R-:W-:Y:S01]  /*0580*/  @P3 IMAD.IADD R7, R7, 0x1, -R14 ;  /* 0x0000000107073824 */ /* 0x000fe200078e0a0e */
[----:B------:R-:W-:Y:S01]  /*0590*/  ISETP.GT.U32.AND P5, PT, R0, R13, PT ;  /* 0x0000000d0000720c */ /* 0x000fe20003fa4070 */
[----:B------:R-:W-:Y:S01]  /*05a0*/  IMAD.MOV.U32 R2, RZ, RZ, R5 ;  /* 0x000000ffff027224 */ /* 0x000fe200078e0005 */
[----:B------:R-:W-:Y:S01]  /*05b0*/  LOP3.LUT R5, RZ, R25, RZ, 0x33, !PT ;  /* 0x00000019ff057212 */ /* 0x000fe200078e33ff */
[-C--:B------:R-:W-:Y:S01]  /*05c0*/  IMAD R4, R23, R14.reuse, R27 ;  /* 0x0000000e17047224 */ /* 0x080fe200078e021b */
[-C--:B------:R-:W-:Y:S01]  /*05d0*/  @P4 IADD3 R9, PT, PT, R9, -R14.reuse, RZ ;  /* 0x8000000e09094210 */ /* 0x080fe20007ffe0ff */
[----:B------:R-:W-:Y:S01]  /*05e0*/  @!P1 IMAD.MOV R2, RZ, RZ, -R2 ;  /* 0x000000ffff029224 */ /* 0x000fe200078e0a02 */
[----:B------:R-:W-:Y:S01]  /*05f0*/  ISETP.GE.U32.AND P1, PT, R7, R14, PT ;  /* 0x0000000e0700720c */ /* 0x000fe20003f26070 */
[----:B------:R-:W-:-:S02]  /*0600*/  @P6 IMAD.IADD R8, R8, 0x1, -R15 ;  /* 0x0000000108086824 */ /* 0x000fc400078e0a0f */
[----:B------:R-:W-:Y:S01]  /*0610*/  @P2 IMAD.IADD R12, R12, 0x1, -R15 ;  /* 0x000000010c0c2824 */ /* 0x000fe200078e0a0f */
[----:B------:R-:W-:Y:S02]  /*0620*/  ISETP.GE.U32.AND P2, PT, R9, R14, PT ;  /* 0x0000000e0900720c */ /* 0x000fe40003f46070 */
[----:B------:R-:W-:Y:S01]  /*0630*/  SEL R20, R5, R2, !P0 ;  /* 0x0000000205147207 */ /* 0x000fe20004000000 */
[----:B------:R-:W-:Y:S01]  /*0640*/  @!P5 IMAD.IADD R13, R13, 0x1, -R0 ;  /* 0x000000010d0dd824 */ /* 0x000fe200078e0a00 */
[-C--:B------:R-:W-:Y:S02]  /*0650*/  ISETP.GE.U32.AND P3, PT, R8, R15.reuse, PT ;  /* 0x0000000f0800720c */ /* 0x080fe40003f66070 */
[----:B------:R-:W-:Y:S01]  /*0660*/  ISETP.GE.U32.AND P4, PT, R12, R15, PT ;  /* 0x0000000f0c00720c */ /* 0x000fe20003f86070 */
[----:B------:R-:W-:Y:S01]  /*0670*/  IMAD R20, R4, R25, R20 ;  /* 0x0000001904147224 */ /* 0x000fe200078e0214 */
[----:B------:R-:W-:Y:S02]  /*0680*/  ISETP.GE.AND P5, PT, R10, RZ, PT ;  /* 0x000000ff0a00720c */ /* 0x000fe40003fa6270 */
[----:B------:R-:W1:Y:S01]  /*0690*/  LDC.64 R10, c[0x0][0x380] ;  /* 0x0000e000ff0a7b82 */ /* 0x000e620000000a00 */
[----:B------:R-:W-:Y:S01]  /*06a0*/  ISETP.GT.U32.AND P6, PT, R0, R13, PT ;  /* 0x0000000d0000720c */ /* 0x000fe20003fc4070 */
[----:B0-----:R-:W-:-:S04]  /*06b0*/  IMAD.WIDE R2, R20, 0x4, R16 ;  /* 0x0000000414027825 */ /* 0x001fc800078e0210 */
[--C-:B------:R-:W-:Y:S01]  /*06c0*/  @P1 IMAD.IADD R7, R7, 0x1, -R14.reuse ;  /* 0x0000000107071824 */ /* 0x100fe200078e0a0e */
[----:B------:R-:W-:Y:S01]  /*06d0*/  ISETP.NE.U32.AND P1, PT, R14, RZ, PT ;  /* 0x000000ff0e00720c */ /* 0x000fe20003f25070 */
[----:B------:R-:W-:Y:S01]  /*06e0*/  @P2 IMAD.IADD R9, R9, 0x1, -R14 ;  /* 0x0000000109092824 */ /* 0x000fe200078e0a0e */
[----:B------:R0:W3:Y:S01]  /*06f0*/  LDG.E.CONSTANT R21, desc[UR6][R2.64] ;  /* 0x0000000602157981 */ /* 0x0000e2000c1e9900 */
[----:B------:R-:W-:Y:S01]  /*0700*/  ISETP.NE.U32.AND P2, PT, R15, RZ, PT ;  /* 0x000000ff0f00720c */ /* 0x000fe20003f45070 */
[----:B------:R-:W-:Y:S01]  /*0710*/  @P4 IMAD.IADD R12, R12, 0x1, -R15 ;  /* 0x000000010c0c4824 */ /* 0x000fe200078e0a0f */
[----:B------:R-:W-:Y:S02]  /*0720*/  @P3 IADD3 R8, PT, PT, R8, -R15, RZ ;  /* 0x8000000f08083210 */ /* 0x000fe40007ffe0ff */
[C---:B------:R-:W-:Y:S01]  /*0730*/  SEL R7, R18.reuse, R7, !P1 ;  /* 0x0000000712077207 */ /* 0x040fe20004800000 */
[----:B------:R-:W-:Y:S01]  /*0740*/  @!P6 IMAD.IADD R13, R13, 0x1, -R0 ;  /* 0x000000010d0de824 */ /* 0x000fe200078e0a00 */
[----:B------:R-:W-:-:S02]  /*0750*/  SEL R9, R18, R9, !P1 ;  /* 0x0000000912097207 */ /* 0x000fc40004800000 */
[----:B------:R-:W-:Y:S01]  /*0760*/  SEL R8, R19, R8, !P2 ;  /* 0x0000000813087207 */ /* 0x000fe20005000000 */
[----:B------:R-:W-:Y:S01]  /*0770*/  IMAD R7, R23, R14, R7 ;  /* 0x0000000e17077224 */ /* 0x000fe200078e0207 */
[----:B------:R-:W-:Y:S01]  /*0780*/  SEL R12, R19, R12, !P2 ;  /* 0x0000000c130c7207 */ /* 0x000fe20005000000 */
[-C--:B------:R-:W-:Y:S02]  /*0790*/  IMAD R9, R23, R14.reuse, R9 ;  /* 0x0000000e17097224 */ /* 0x080fe400078e0209 */
[-C--:B------:R-:W-:Y:S02]  /*07a0*/  IMAD R8, R8, R14.reuse, R27 ;  /* 0x0000000e08087224 */ /* 0x080fe400078e021b */
[----:B------:R-:W-:Y:S02]  /*07b0*/  IMAD R29, R7, R25, R6 ;  /* 0x00000019071d7224 */ /* 0x000fe400078e0206 */
[----:B------:R-:W-:Y:S02]  /*07c0*/  @!P5 IMAD.MOV R13, RZ, RZ, -R13 ;  /* 0x000000ffff0dd224 */ /* 0x000fe400078e0a0d */
[----:B------:R-:W-:-:S02]  /*07d0*/  IMAD R12, R12, R14, R27 ;  /* 0x0000000e0c0c7224 */ /* 0x000fc400078e021b */
[--C-:B------:R-:W-:Y:S01]  /*07e0*/  IMAD R26, R9, R25, R6.reuse ;  /* 0x00000019091a7224 */ /* 0x100fe200078e0206 */
[----:B------:R-:W-:Y:S01]  /*07f0*/  SEL R5, R5, R13, !P0 ;  /* 0x0000000d05057207 */ /* 0x000fe20004000000 */
[----:B------:R-:W-:Y:S02]  /*0800*/  IMAD R7, R8, R25, R6 ;  /* 0x0000001908077224 */ /* 0x000fe400078e0206 */
[----:B-1----:R-:W-:-:S04]  /*0810*/  IMAD.WIDE R18, R29, 0x4, R10 ;  /* 0x000000041d127825 */ /* 0x002fc800078e020a */
[----:B------:R-:W-:Y:S01]  /*0820*/  IMAD R13, R12, R25, R6 ;  /* 0x000000190c0d7224 */ /* 0x000fe200078e0206 */
[----:B------:R1:W5:Y:S01]  /*0830*/  LDG.E.CONSTANT R0, desc[UR6][R18.64] ;  /* 0x0000000612007981 */ /* 0x000362000c1e9900 */
[----:B0-----:R-:W-:-:S04]  /*0840*/  IMAD.WIDE R2, R26, 0x4, R10 ;  /* 0x000000041a027825 */ /* 0x001fc800078e020a */
[--C-:B------:R-:W-:Y:S02]  /*0850*/  IMAD.WIDE R8, R7, 0x4, R10.reuse ;  /* 0x0000000407087825 */ /* 0x100fe400078e020a */
[----:B------:R-:W5:Y:S02]  /*0860*/  LDG.E.CONSTANT R3, desc[UR6][R2.64] ;  /* 0x0000000602037981 */ /* 0x000f64000c1e9900 */
[----:B-1----:R-:W-:Y:S02]  /*0870*/  IMAD.WIDE R18, R13, 0x4, R10 ;  /* 0x000000040d127825 */ /* 0x002fe400078e020a */
[----:B------:R0:W5:Y:S02]  /*0880*/  LDG.E.CONSTANT R2, desc[UR6][R8.64] ;  /* 0x0000000608027981 */ /* 0x000164000c1e9900 */
[----:B------:R-:W-:-:S05]  /*0890*/  IMAD.WIDE R28, R29, 0x4, R16 ;  /* 0x000000041d1c7825 */ /* 0x000fca00078e0210 */
[----:B------:R-:W4:Y:S01]  /*08a0*/  LDG.E.CONSTANT R22, desc[UR6][R28.64] ;  /* 0x000000061c167981 */ /* 0x000f22000c1e9900 */
[----:B0-----:R-:W-:-:S03]  /*08b0*/  IMAD R9, R4, R25, R5 ;  /* 0x0000001904097224 */ /* 0x001fc600078e0205 */
[----:B------:R0:W5:Y:S02]  /*08c0*/  LDG.E.CONSTANT R5, desc[UR6][R18.64] ;  /* 0x0000000612057981 */ /* 0x000164000c1e9900 */
[----:B0-----:R-:W-:-:S04]  /*08d0*/  IMAD.WIDE R18, R13, 0x4, R16 ;  /* 0x000000040d127825 */ /* 0x001fc800078e0210 */
[--C-:B------:R-:W-:Y:S01]  /*08e0*/  IMAD.WIDE R12, R9, 0x4, R16.reuse ;  /* 0x00000004090c7825 */ /* 0x100fe200078e0210 */
[----:B------:R0:W4:Y:S04]  /*08f0*/  LDG.E.CONSTANT R8, desc[UR6][R18.64] ;  /* 0x0000000612087981 */ /* 0x000128000c1e9900 */
[----:B------:R1:W4:Y:S01]  /*0900*/  LDG.E.CONSTANT R24, desc[UR6][R12.64] ;  /* 0x000000060c187981 */ /* 0x000322000c1e9900 */
[----:B------:R-:W-:-:S04]  /*0910*/  IMAD.WIDE R28, R26, 0x4, R16 ;  /* 0x000000041a1c7825 */ /* 0x000fc800078e0210 */
[----:B------:R-:W-:Y:S01]  /*0920*/  IMAD R4, R4, R25, R6 ;  /* 0x0000001904047224 */ /* 0x000fe200078e0206 */
[----:B0-----:R-:W0:Y:S01]  /*0930*/  LDC.64 R18, c[0x0][0x3a0] ;  /* 0x0000e800ff127b82 */ /* 0x001e220000000a00 */
[----:B-1----:R-:W-:-:S04]  /*0940*/  IMAD.WIDE R12, R20, 0x4, R10 ;  /* 0x00000004140c7825 */ /* 0x002fc800078e020a */
[----:B------:R-:W-:Y:S02]  /*0950*/  IMAD.WIDE R10, R9, 0x4, R10 ;  /* 0x00000004090a7825 */ /* 0x000fe400078e020a */
[----:B------:R1:W4:Y:S04]  /*0960*/  LDG.E.CONSTANT R9, desc[UR6][R28.64] ;  /* 0x000000061c097981 */ /* 0x000328000c1e9900 */
[----:B------:R-:W5:Y:S01]  /*0970*/  LDG.E.CONSTANT R12, desc[UR6][R12.64] ;  /* 0x000000060c0c7981 */ /* 0x000f62000c1e9900 */
[----:B------:R-:W-:Y:S01]  /*0980*/  LOP3.LUT P0, RZ, R6, UR8, RZ, 0xfc, !PT ;  /* 0x0000000806ff7c12 */ /* 0x000fe2000f80fcff */
[----:B------:R-:W-:Y:S02]  /*0990*/  VIADD R14, R14, 0xffffffff ;  /* 0xffffffff0e0e7836 */ /* 0x000fe40000000000 */
[----:B------:R-:W5:Y:S01]  /*09a0*/  LDG.E.CONSTANT R11, desc[UR6][R10.64] ;  /* 0x000000060a0b7981 */ /* 0x000f62000c1e9900 */
[----:B-1----:R-:W-:-:S04]  /*09b0*/  IMAD.WIDE R28, R7, 0x4, R16 ;  /* 0x00000004071c7825 */ /* 0x002fc800078e0210 */
[C---:B------:R-:W-:Y:S01]  /*09c0*/  IMAD.WIDE R16, R4.reuse, 0x4, R16 ;  /* 0x0000000404107825 */ /* 0x040fe200078e0210 */
[----:B------:R1:W4:Y:S04]  /*09d0*/  LDG.E.CONSTANT R20, desc[UR6][R28.64] ;  /* 0x000000061c147981 */ /* 0x000328000c1e9900 */
[----:B------:R2:W4:Y:S01]  /*09e0*/  LDG.E.CONSTANT R7, desc[UR6][R16.64] ;  /* 0x0000000610077981 */ /* 0x000522000c1e9900 */
[----:B-1----:R-:W1:Y:S08]  /*09f0*/  LDC.64 R28, c[0x0][0x3b0] ;  /* 0x0000ec00ff1c7b82 */ /* 0x002e700000000a00 */
[----:B--2---:R-:W2:Y:S01]  /*0a00*/  LDC.64 R16, c[0x0][0x3a8] ;  /* 0x0000ea00ff107b82 */ /* 0x004ea20000000a00 */
[----:B0-----:R-:W-:-:S06]  /*0a10*/  IMAD.WIDE R18, R4, 0x4, R18 ;  /* 0x0000000404127825 */ /* 0x001fcc00078e0212 */
[----:B------:R-:W4:Y:S01]  /*0a20*/  LDG.E.CONSTANT R18, desc[UR6][R18.64] ;  /* 0x0000000612127981 */ /* 0x000f22000c1e9900 */
[----:B--2---:R-:W-:-:S06]  /*0a30*/  IMAD.WIDE R16, R4, 0x4, R16 ;  /* 0x0000000404107825 */ /* 0x004fcc00078e0210 */
[----:B------:R-:W2:Y:S01]  /*0a40*/  LDG.E.CONSTANT R16, desc[UR6][R16.64] ;  /* 0x0000000610107981 */ /* 0x000ea2000c1e9900 */
[----:B-1----:R-:W-:-:S05]  /*0a50*/  IMAD.WIDE R28, R4, 0x4, R28 ;  /* 0x00000004041c7825 */ /* 0x002fca00078e021c */
[----:B------:R-:W2:Y:S01]  /*0a60*/  LDG.E.CONSTANT R26, desc[UR6][R28.64] ;  /* 0x000000061c1a7981 */ /* 0x000ea2000c1e9900 */
[----:B------:R-:W-:Y:S01]  /*0a70*/  I2FP.F32.S32 R13, UR4 ;  /* 0x00000004000d7c45 */ /* 0x000fe20008201400 */
[----:B------:R-:W-:Y:S01]  /*0a80*/  HFMA2 R10, -RZ, RZ, 0, 5.9604644775390625e-08 ;  /* 0x00000001ff0a7431 */ /* 0x000fe200000001ff */
[C---:B------:R-:W-:Y:S02]  /*0a90*/  ISETP.NE.AND P5, PT, R27.reuse, R14, PT ;  /* 0x0000000e1b00720c */ /* 0x040fe40003fa5270 */
[----:B------:R-:W-:Y:S01]  /*0aa0*/  LOP3.LUT P4, RZ, R27, UR9, RZ, 0xfc, !PT ;  /* 0x000000091bff7c12 */ /* 0x000fe2000f88fcff */
[----:B------:R-:W-:Y:S01]  /*0ab0*/  UIADD3 UR4, UPT, UPT, UR4, 0x1, URZ ;  /* 0x0000000104047890 */ /* 0x000fe2000fffe0ff */
[----:B------:R-:W-:Y:S01]  /*0ac0*/  IMAD.MOV.U32 R14, RZ, RZ, 0x1 ;  /* 0x00000001ff0e7424 */ /* 0x000fe200078e00ff */
[----:B------:R-:W-:Y:S01]  /*0ad0*/  BSSY.RECONVERGENT B0, `(.L_x_0) ;  /* 0x0000035000007945 */ /* 0x000fe20003800200 */
[----:B---3--:R-:W-:-:S13]  /*0ae0*/  FSETP.NEU.AND P2, PT, R21, R13, PT ;  /* 0x0000000d1500720b */ /* 0x008fda0003f4d000 */
[----:B------:R-:W0:Y:S01]  /*0af0*/  @P2 LDC R21, c[0x0][0x3b8] ;  /* 0x0000ee00ff152b82 */ /* 0x000e220000000800 */
[----:B------:R-:W-:-:S05]  /*0b00*/  @P2 VIADD R25, R25, 0xffffffff ;  /* 0xffffffff19192836 */ /* 0x000fca0000000000 */
[----:B------:R-:W-:-:S04]  /*0b10*/  @P2 ISETP.NE.AND P1, PT, R6, R25, PT ;  /* 0x000000190600220c */ /* 0x000fc80003f25270 */
[----:B0-----:R-:W-:-:S04]  /*0b20*/  @P2 ISETP.EQ.AND P1, PT, R21, RZ, !P1 ;  /* 0x000000ff1500220c */ /* 0x001fc80004f22270 */
[----:B------:R-:W-:Y:S02]  /*0b30*/  @P2 SEL R10, RZ, 0x1, !P1 ;  /* 0x00000001ff0a2807 */ /* 0x000fe40004800000 */
[----:B------:R-:W-:Y:S02]  /*0b40*/  ISETP.EQ.AND P2, PT, RZ, UR9, !P5 ;  /* 0x00000009ff007c0c */ /* 0x000fe4000ef42270 */
[-C--:B----4-:R-:W-:Y:S02]  /*0b50*/  FSETP.EQ.OR P1, PT, R22, R13.reuse, !P4 ;  /* 0x0000000d1600720b */ /* 0x090fe40006722400 */
[----:B------:R-:W-:Y:S02]  /*0b60*/  LOP3.LUT P4, RZ, R23, UR5, RZ, 0xfc, !PT ;  /* 0x0000000517ff7c12 */ /* 0x000fe4000f88fcff */
[-C--:B------:R-:W-:Y:S02]  /*0b70*/  FSETP.NEU.AND P3, PT, R8, R13.reuse, PT ;  /* 0x0000000d0800720b */ /* 0x080fe40003f6d000 */
[----:B------:R-:W-:Y:S01]  /*0b80*/  FSETP.EQ.OR P0, PT, R24, R13, !P0 ;  /* 0x0000000d1800720b */ /* 0x000fe20004702400 */
[----:B------:R-:W-:-:S10]  /*0b90*/  VIADD R8, R10, 0xffffffff ;  /* 0xffffffff0a087836 */ /* 0x000fd40000000000 */
[----:B------:R-:W-:Y:S02]  /*0ba0*/  @P3 VIADD R6, R15, 0xffffffff ;  /* 0xffffffff0f063836 */ /* 0x000fe40000000000 */
[----:B------:R-:W-:Y:S01]  /*0bb0*/  @!P0 IMAD.MOV R8, RZ, RZ, R10 ;  /* 0x000000ffff088224 */ /* 0x000fe200078e020a */
[----:B------:R-:W-:Y:S02]  /*0bc0*/  FSETP.EQ.OR P2, PT, R9, R13, P2 ;  /* 0x0000000d0900720b */ /* 0x000fe40001742400 */
[----:B------:R-:W-:Y:S02]  /*0bd0*/  @P3 ISETP.NE.AND P5, PT, R23, R6, PT ;  /* 0x000000061700320c */ /* 0x000fe40003fa5270 */
[----:B------:R-:W-:Y:S01]  /*0be0*/  I2FP.F32.S32 R6, UR4 ;  /* 0x0000000400067c45 */ /* 0x000fe20008201400 */
[----:B------:R-:W-:Y:S01]  /*0bf0*/  IMAD.MOV.U32 R9, RZ, RZ, RZ ;  /* 0x000000ffff097224 */ /* 0x000fe200078e00ff */
[----:B------:R-:W-:Y:S02]  /*0c00*/  SEL R10, RZ, 0xffffffff, !P1 ;  /* 0xffffffffff0a7807 */ /* 0x000fe40004800000 */
[----:B------:R-:W-:-:S02]  /*0c10*/  @!P1 IADD3 R9, PT, PT, RZ, 0x1, RZ ;  /* 0x00000001ff099810 */ /* 0x000fc40007ffe0ff */
[----:B------:R-:W-:Y:S02]  /*0c20*/  FSETP.EQ.OR P0, PT, R20, R13, !P4 ;  /* 0x0000000d1400720b */ /* 0x000fe40006702400 */
[----:B------:R-:W-:Y:S02]  /*0c30*/  @P3 ISETP.EQ.AND P4, PT, RZ, UR5, !P5 ;  /* 0x00000005ff003c0c */ /* 0x000fe4000ef82270 */
[----:B------:R-:W-:Y:S02]  /*0c40*/  FSETP.NEU.AND P1, PT, R7, R6, PT ;  /* 0x000000060700720b */ /* 0x000fe40003f2d000 */
[----:B------:R-:W-:Y:S01]  /*0c50*/  @P3 SEL R14, RZ, 0x1, !P4 ;  /* 0x00000001ff0e3807 */ /* 0x000fe20006000000 */
[----:B------:R-:W-:Y:S01]  /*0c60*/  @!P2 IMAD.MOV R9, RZ, RZ, R10 ;  /* 0x000000ffff09a224 */ /* 0x000fe200078e020a */
[----:B------:R-:W-:-:S03]  /*0c70*/  SEL R13, R8, RZ, !P1 ;  /* 0x000000ff080d7207 */ /* 0x000fc60004800000 */
[----:B------:R-:W-:Y:S01]  /*0c80*/  VIADD R7, R14, 0xffffffff ;  /* 0xffffffff0e077836 */ /* 0x000fe20000000000 */
[----:B------:R-:W-:Y:S01]  /*0c90*/  SEL R6, R9, RZ, !P1 ;  /* 0x000000ff09067207 */ /* 0x000fe20004800000 */
[----:B------:R-:W-:Y:S02]  /*0ca0*/  @!P0 IMAD.MOV R7, RZ, RZ, R14 ;  /* 0x000000ffff078224 */ /* 0x000fe400078e020e */
[----:B------:R-:W-:-:S03]  /*0cb0*/  IMAD R9, R13, R13, RZ ;  /* 0x0000000d0d097224 */ /* 0x000fc600078e02ff */
[----:B------:R-:W-:Y:S01]  /*0cc0*/  SEL R7, R7, RZ, !P1 ;  /* 0x000000ff07077207 */ /* 0x000fe20004800000 */
[----:B------:R-:W-:-:S04]  /*0cd0*/  IMAD R8, R6, R6, R9 ;  /* 0x0000000606087224 */ /* 0x000fc800078e0209 */
[----:B------:R-:W-:Y:S01]  /*0ce0*/  IMAD R8, R7, R7, R8 ;  /* 0x0000000707087224 */ /* 0x000fe200078e0208 */
[----:B------:R-:W-:-:S04]  /*0cf0*/  I2FP.F32.S32 R23, R6 ;  /* 0x0000000600177245 */ /* 0x000fc80000201400 */
[----:B------:R-:W-:-:S04]  /*0d00*/  I2FP.F32.U32 R8, R8 ;  /* 0x0000000800087245 */ /* 0x000fc80000201000 */
[----:B------:R-:W0:Y:S01]  /*0d10*/  MUFU.RCP R15, R8 ;  /* 0x00000008000f7308 */ /* 0x000e220000001000 */
[----:B------:R-:W-:Y:S02]  /*0d20*/  I2FP.F32.S32 R10, R13 ;  /* 0x0000000d000a7245 */ /* 0x000fe40000201400 */
[----:B------:R-:W-:Y:S01]  /*0d30*/  I2FP.F32.S32 R22, R7 ;  /* 0x0000000700167245 */ /* 0x000fe20000201400 */
[----:B--2---:R-:W-:-:S04]  /*0d40*/  FMUL R9, R16, R23 ;  /* 0x0000001710097220 */ /* 0x004fc80000400000 */
[----:B------:R-:W-:-:S04]  /*0d50*/  FFMA R9, R18, R10, R9 ;  /* 0x0000000a12097223 */ /* 0x000fc80000000009 */
[----:B------:R-:W-:Y:S01]  /*0d60*/  FFMA R26, R26, R22, R9 ;  /* 0x000000161a1a7223 */ /* 0x000fe20000000009 */
[----:B0-----:R-:W-:-:S03]  /*0d70*/  FFMA R14, -R8, R15, 1 ;  /* 0x3f800000080e7423 */ /* 0x001fc6000000010f */
[----:B------:R-:W0:Y:S01]  /*0d80*/  FCHK P0, -R26, R8 ;  /* 0x000000081a007302 */ /* 0x000e220000000100 */
[----:B------:R-:W-:-:S04]  /*0d90*/  FFMA R15, R15, R14, R15 ;  /* 0x0000000e0f0f7223 */ /* 0x000fc8000000000f */
[----:B------:R-:W-:-:S04]  /*0da0*/  FFMA R14, -R26, R15, RZ ;  /* 0x0000000f1a0e7223 */ /* 0x000fc800000001ff */
[----:B------:R-:W-:-:S04]  /*0db0*/  FFMA R25, -R8, R14, -R26 ;  /* 0x0000000e08197223 */ /* 0x000fc8000000091a */
[----:B------:R-:W-:Y:S01]  /*0dc0*/  FFMA R25, R15, R25, R14 ;  /* 0x000000190f197223 */ /* 0x000fe2000000000e */
[----:B0-----:R-:W-:Y:S06]  /*0dd0*/  @!P0 BRA `(.L_x_1) ;  /* 0x0000000000108947 */ /* 0x001fec0003800000 */
[----:B------:R-:W-:Y:S01]  /*0de0*/  FADD R9, -R26, -RZ ;  /* 0x800000ff1a097221 */ /* 0x000fe20000000100 */
[----:B------:R-:W-:-:S07]  /*0df0*/  MOV R14, 0xe10 ;  /* 0x00000e10000e7802 */ /* 0x000fce0000000f00 */
[----:B-----5:R-:W-:Y:S05]  /*0e00*/  CALL.REL.NOINC `($__internal_1_$__cuda_sm3x_div_rn_noftz_f32_slowpath) ;  /* 0x0000000c00447944 */ /* 0x020fea0003c00000 */
[----:B------:R-:W-:-:S07]  /*0e10*/  IMAD.MOV.U32 R25, RZ, RZ, R8 ;  /* 0x000000ffff197224 */ /* 0x000fce00078e0008 */
.L_x_1:
[----:B------:R-:W-:Y:S05]  /*0e20*/  BSYNC.RECONVERGENT B0 ;  /* 0x0000000000007941 */ /* 0x000fea0003800200 */
.L_x_0:
[----:B------:R-:W-:Y:S01]  /*0e30*/  ISETP.NE.AND P0, PT, R13, RZ, PT ;  /* 0x000000ff0d00720c */ /* 0x000fe20003f05270 */
[----:B------:R-:W-:-:S12]  /*0e40*/  BSSY.RECONVERGENT B0, `(.L_x_2) ;  /* 0x000001f000007945 */ /* 0x000fd80003800200 */
[----:B------:R-:W-:Y:S01]  /*0e50*/  @P0 FMUL R13, R10, R25 ;  /* 0x000000190a0d0220 */ /* 0x000fe20000400000 */
[----:B------:R-:W-:Y:S06]  /*0e60*/  @P0 BRA `(.L_x_3) ;  /* 0x0000000000700947 */ /* 0x000fec0003800000 */
[----:B------:R-:W0:Y:S01]  /*0e70*/  LDCU UR4, c[0x0][0x3dc] ;  /* 0x00007b80ff0477ac */ /* 0x000e220008000800 */
[----:B------:R-:W-:Y:S02]  /*0e80*/  IMAD.MOV.U32 R14, RZ, RZ, 0x1 ;  /* 0x00000001ff0e7424 */ /* 0x000fe400078e00ff */
[----:B-----5:R-:W-:Y:S01]  /*0e90*/  FADD R11, -R11, R12 ;  /* 0x0000000c0b0b7221 */ /* 0x020fe20000000100 */
[----:B------:R-:W-:Y:S05]  /*0ea0*/  BSSY.RECONVERGENT B1, `(.L_x_4) ;  /* 0x0000017000017945 */ /* 0x000fea0003800200 */
[----:B------:R-:W1:Y:S08]  /*0eb0*/  F2F.F64.F32 R10, -R11 ;  /* 0x8000000b000a7310 */ /* 0x000e700000201800 */
[----:B0-----:R-:W0:Y:S01]  /*0ec0*/  F2F.F64.F32 R8, UR4 ;  /* 0x0000000400087d10 */ /* 0x001e220008201800 */
[----:B-1----:R-:W-:Y:S01]  /*0ed0*/  FSETP.GEU.AND P1, PT, |R11|, 6.5827683646048100446e-37, PT ;  /* 0x036000000b00780b */ /* 0x002fe20003f2e200 */
[----:B0-----:R-:W-:-:S06]  /*0ee0*/  DADD R8, R8, R8 ;  /* 0x0000000008087229 */ /* 0x001fcc0000000008 */
[----:B------:R-:W0:Y:S02]  /*0ef0*/  MUFU.RCP64H R15, R9 ;  /* 0x00000009000f7308 */ /* 0x000e240000001800 */
[----:B0-----:R-:W-:-:S08]  /*0f00*/  DFMA R16, -R8, R14, 1 ;  /* 0x3ff000000810742b */ /* 0x001fd0000000010e */
[----:B------:R-:W-:-:S08]  /*0f10*/  DFMA R16, R16, R16, R16 ;  /* 0x000000101010722b */ /* 0x000fd00000000010 */
[----:B------:R-:W-:-:S08]  /*0f20*/  DFMA R16, R14, R16, R14 ;  /* 0x000000100e10722b */ /* 0x000fd0000000000e */
[----:B------:R-:W-:-:S08]  /*0f30*/  DFMA R12, -R8, R16, 1 ;  /* 0x3ff00000080c742b */ /* 0x000fd00000000110 */
[----:B------:R-:W-:-:S08]  /*0f40*/  DFMA R16, R16, R12, R16 ;  /* 0x0000000c1010722b */ /* 0x000fd00000000010 */
[----:B------:R-:W-:-:S08]  /*0f50*/  DMUL R12, R10, R16 ;  /* 0x000000100a0c7228 */ /* 0x000fd00000000000 */
[----:B------:R-:W-:-:S08]  /*0f60*/  DFMA R14, -R8, R12, R10 ;  /* 0x0000000c080e722b */ /* 0x000fd0000000010a */
[----:B------:R-:W-:-:S10]  /*0f70*/  DFMA R12, R16, R14, R12 ;  /* 0x0000000e100c722b */ /* 0x000fd4000000000c */
[----:B------:R-:W-:-:S05]  /*0f80*/  FFMA R14, RZ, R9, R13 ;  /* 0x00000009ff0e7223 */ /* 0x000fca000000000d */
[----:B------:R-:W-:-:S13]  /*0f90*/  FSETP.GT.AND P0, PT, |R14|, 1.469367938527859385e-39, PT ;  /* 0x001000000e00780b */ /* 0x000fda0003f04200 */
[----:B------:R-:W-:Y:S05]  /*0fa0*/  @P0 BRA P1, `(.L_x_5) ;  /* 0x0000000000180947 */ /* 0x000fea0000800000 */
[----:B------:R-:W-:Y:S01]  /*0fb0*/  MOV R12, R10 ;  /* 0x0000000a000c7202 */ /* 0x000fe20000000f00 */
[----:B------:R-:W-:Y:S01]  /*0fc0*/  IMAD.MOV.U32 R13, RZ, RZ, R11 ;  /* 0x000000ffff0d7224 */ /* 0x000fe200078e000b */
[----:B------:R-:W-:Y:S01]  /*0fd0*/  MOV R24, 0x1010 ;  /* 0x0000101000187802 */ /* 0x000fe20000000f00 */
[----:B------:R-:W-:Y:S02]  /*0fe0*/  IMAD.MOV.U32 R10, RZ, RZ, R8 ;  /* 0x000000ffff0a7224 */ /* 0x000fe400078e0008 */
[----:B------:R-:W-:-:S07]  /*0ff0*/  IMAD.MOV.U32 R17, RZ, RZ, R9 ;  /* 0x000000ffff117224 */ /* 0x000fce00078e0009 */
[----:B------:R-:W-:Y:S05]  /*1000*/  CALL.REL.NOINC `($__internal_0_$__cuda_sm20_div_rn_f64_full) ;  /* 0x0000000400447944 */ /* 0x000fea0003c00000 */
.L_x_5:
[----:B------:R-:W-:Y:S05]  /*1010*/  BSYNC.RECONVERGENT B1 ;  /* 0x0000000000017941 */ /* 0x000fea0003800200 */
.L_x_4:
[----:B------:R0:W1:Y:S02]  /*1020*/  F2F.F32.F64 R13, R12 ;  /* 0x0000000c000d7310 */ /* 0x0000640000301000 */
.L_x_3:
[----:B------:R-:W-:Y:S05]  /*1030*/  BSYNC.RECONVERGENT B0 ;  /* 0x0000000000007941 */ /* 0x000fea0003800200 */
.L_x_2:
[----:B------:R-:W2:Y:S01]  /*1040*/  LDC.64 R8, c[0x0][0x388] ;  /* 0x0000e200ff087b82 */ /* 0x000ea20000000a00 */
[----:B------:R-:W-:Y:S01]  /*1050*/  ISETP.NE.AND P0, PT, R6, RZ, PT ;  /* 0x000000ff0600720c */ /* 0x000fe20003f05270 */
[----:B------:R-:W-:-:S12]  /*1060*/  BSSY.RECONVERGENT B0, `(.L_x_6) ;  /* 0x0000020000007945 */ /* 0x000fd80003800200 */
[----:B------:R-:W-:Y:S01]  /*1070*/  @P0 FMUL R23, R23, R25 ;  /* 0x0000001917170220 */ /* 0x000fe20000400000 */
[----:B--2---:R-:W-:-:S05]  /*1080*/  IMAD.WIDE R8, R4, 0x4, R8 ;  /* 0x0000000404087825 */ /* 0x004fca00078e0208 */
[----:B-1----:R1:W-:Y:S01]  /*1090*/  STG.E desc[UR6][R8.64], R13 ;  /* 0x0000000d08007986 */ /* 0x0023e2000c101906 */
[----:B------:R-:W-:Y:S05]  /*10a0*/  @P0 BRA `(.L_x_7) ;  /* 0x00000000006c0947 */ /* 0x000fea0003800000 */
[----:B------:R-:W2:Y:S01]  /*10b0*/  LDCU UR4, c[0x0][0x3dc] ;  /* 0x00007b80ff0477ac */ /* 0x000ea20008000800 */
[----:B-1----:R-:W-:Y:S02]  /*10c0*/  IMAD.MOV.U32 R8, RZ, RZ, 0x1 ;  /* 0x00000001ff087424 */ /* 0x002fe400078e00ff */
[----:B-----5:R-:W-:Y:S01]  /*10d0*/  FADD R0, -R0, R3 ;  /* 0x0000000300007221 */ /* 0x020fe20000000100 */
[----:B------:R-:W-:Y:S01]  /*10e0*/  BSSY.RECONVERGENT B1, `(.L_x_8) ;  /* 0x0000016000017945 */ /* 0x000fe20003800200 */
[----:B--2---:R-:W1:Y:S02]  /*10f0*/  F2F.F64.F32 R10, UR4 ;  /* 0x00000004000a7d10 */ /* 0x004e640008201800 */
[----:B-1----:R-:W-:-:S06]  /*1100*/  DADD R10, R10, R10 ;  /* 0x000000000a0a7229 */ /* 0x002fcc000000000a */
[----:B------:R-:W0:Y:S02]  /*1110*/  MUFU.RCP64H R9, R11 ;  /* 0x0000000b00097308 */ /* 0x000e240000001800 */
[----:B0-----:R-:W-:-:S08]  /*1120*/  DFMA R12, -R10, R8, 1 ;  /* 0x3ff000000a0c742b */ /* 0x001fd00000000108 */
[----:B------:R-:W-:-:S08]  /*1130*/  DFMA R12, R12, R12, R12 ;  /* 0x0000000c0c0c722b */ /* 0x000fd0000000000c */
[----:B------:R-:W-:Y:S02]  /*1140*/  DFMA R8, R8, R12, R8 ;  /* 0x0000000c0808722b */ /* 0x000fe40000000008 */
[----:B------:R-:W0:Y:S06]  /*1150*/  F2F.F64.F32 R12, -R0 ;  /* 0x80000000000c7310 */ /* 0x000e2c0000201800 */
[----:B------:R-:W-:-:S08]  /*1160*/  DFMA R14, -R10, R8, 1 ;  /* 0x3ff000000a0e742b */ /* 0x000fd00000000108 */
[----:B------:R-:W-:Y:S01]  /*1170*/  DFMA R16, R8, R14, R8 ;  /* 0x0000000e0810722b */ /* 0x000fe20000000008 */
[----:B0-----:R-:W-:-:S07]  /*1180*/  FSETP.GEU.AND P1, PT, |R13|, 6.5827683646048100446e-37, PT ;  /* 0x036000000d00780b */ /* 0x001fce0003f2e200 */
[----:B------:R-:W-:-:S08]  /*1190*/  DMUL R8, R16, R12 ;  /* 0x0000000c10087228 */ /* 0x000fd00000000000 */
[----:B------:R-:W-:-:S08]  /*11a0*/  DFMA R14, -R10, R8, R12 ;  /* 0x000000080a0e722b */ /* 0x000fd0000000010c */
[----:B------:R-:W-:-:S10]  /*11b0*/  DFMA R8, R16, R14, R8 ;  /* 0x0000000e1008722b */ /* 0x000fd40000000008 */
[----:B------:R-:W-:-:S05]  /*11c0*/  FFMA R3, RZ, R11, R9 ;  /* 0x0000000bff037223 */ /* 0x000fca0000000009 */
[----:B------:R-:W-:-:S13]  /*11d0*/  FSETP.GT.AND P0, PT, |R3|, 1.469367938527859385e-39, PT ;  /* 0x001000000300780b */ /* 0x000fda0003f04200 */
[----:B------:R-:W-:Y:S05]  /*11e0*/  @P0 BRA P1, `(.L_x_9) ;  /* 0x0000000000140947 */ /* 0x000fea0000800000 */
[----:B------:R-:W-:Y:S01]  /*11f0*/  IMAD.MOV.U32 R17, RZ, RZ, R11 ;  /* 0x000000ffff117224 */ /* 0x000fe200078e000b */
[----:B------:R-:W-:-:S07]  /*1200*/  MOV R24, 0x1220 ;  /* 0x0000122000187802 */ /* 0x000fce0000000f00 */
[----:B------:R-:W-:Y:S05]  /*1210*/  CALL.REL.NOINC `($__internal_0_$__cuda_sm20_div_rn_f64_full) ;  /* 0x0000000000c07944 */ /* 0x000fea0003c00000 */
[----:B------:R-:W-:Y:S01]  /*1220*/  MOV R8, R12 ;  /* 0x0000000c00087202 */ /* 0x000fe20000000f00 */
[----:B------:R-:W-:-:S07]  /*1230*/  IMAD.MOV.U32 R9, RZ, RZ, R13 ;  /* 0x000000ffff097224 */ /* 0x000fce00078e000d */
.L_x_9:
[----:B------:R-:W-:Y:S05]  /*1240*/  BSYNC.RECONVERGENT B1 ;  /* 0x0000000000017941 */ /* 0x000fea0003800200 */
.L_x_8:
[----:B------:R2:W3:Y:S02]  /*1250*/  F2F.F32.F64 R23, R8 ;  /* 0x0000000800177310 */ /* 0x0004e40000301000 */
.L_x_7:
[----:B------:R-:W-:Y:S05]  /*1260*/  BSYNC.RECONVERGENT B0 ;  /* 0x0000000000007941 */ /* 0x000fea0003800200 */
.L_x_6:
[----:B------:R-:W-:Y:S02]  /*1270*/  ISETP.NE.AND P0, PT, R7, RZ, PT ;  /* 0x000000ff0700720c */ /* 0x000fe40003f05270 */
[----:B------:R-:W4:Y:S11]  /*1280*/  LDC.64 R6, c[0x0][0x390] ;  /* 0x0000e400ff067b82 */ /* 0x000f360000000a00 */
[----:B-12---:R-:W1:Y:S01]  /*1290*/  @P0 LDC.64 R8, c[0x0][0x398] ;  /* 0x0000e600ff080b82 */ /* 0x006e620000000a00 */
[----:B------:R-:W-:Y:S01]  /*12a0*/  @P0 FMUL R25, R22, R25 ;  /* 0x0000001916190220 */ /* 0x000fe20000400000 */
[----:B----4-:R-:W-:-:S05]  /*12b0*/  IMAD.WIDE R6, R4, 0x4, R6 ;  /* 0x0000000404067825 */ /* 0x010fca00078e0206 */
[----:B---3--:R2:W-:Y:S01]  /*12c0*/  STG.E desc[UR6][R6.64], R23 ;  /* 0x0000001706007986 */ /* 0x0085e2000c101906 */
[----:B-1----:R-:W-:-:S05]  /*12d0*/  @P0 IMAD.WIDE R8, R4, 0x4, R8 ;  /* 0x0000000404080825 */ /* 0x002fca00078e0208 */
[----:B------:R2:W-:Y:S01]  /*12e0*/  @P0 STG.E desc[UR6][R8.64], R25 ;  /* 0x0000001908000986 */ /* 0x0005e2000c101906 */
[----:B------:R-:W-:Y:S05]  /*12f0*/  @P0 EXIT ;  /* 0x000000000000094d */ /* 0x000fea0003800000 */
[----:B------:R-:W1:Y:S01]  /*1300*/  LDCU UR4, c[0x0][0x3dc] ;  /* 0x00007b80ff0477ac */ /* 0x000e620008000800 */
[----:B--2---:R-:W-:Y:S02]  /*1310*/  IMAD.MOV.U32 R8, RZ, RZ, 0x1 ;  /* 0x00000001ff087424 */ /* 0x004fe400078e00ff */
[----:B-----5:R-:W-:Y:S01]  /*1320*/  FADD R5, -R2, R5 ;  /* 0x0000000502057221 */ /* 0x020fe20000000100 */
[----:B------:R-:W-:Y:S01]  /*1330*/  BSSY.RECONVERGENT B0, `(.L_x_10) ;  /* 0x0000019000007945 */ /* 0x000fe20003800200 */
[----:B-1----:R-:W1:Y:S02]  /*1340*/  F2F.F64.F32 R6, UR4 ;  /* 0x0000000400067d10 */ /* 0x002e640008201800 */
[----:B-1----:R-:W-:-:S06]  /*1350*/  DADD R6, R6, R6 ;  /* 0x0000000006067229 */ /* 0x002fcc0000000006 */
[----:B------:R-:W1:Y:S02]  /*1360*/  MUFU.RCP64H R9, R7 ;  /* 0x0000000700097308 */ /* 0x000e640000001800 */
[----:B-1----:R-:W-:-:S08]  /*1370*/  DFMA R10, -R6, R8, 1 ;  /* 0x3ff00000060a742b */ /* 0x002fd00000000108 */
[----:B------:R-:W-:-:S08]  /*1380*/  DFMA R10, R10, R10, R10 ;  /* 0x0000000a0a0a722b */ /* 0x000fd0000000000a */
[----:B------:R-:W-:Y:S01]  /*1390*/  DFMA R10, R8, R10, R8 ;  /* 0x0000000a080a722b */ /* 0x000fe20000000008 */
[----:B------:R-:W1:Y:S07]  /*13a0*/  F2F.F64.F32 R8, -R5 ;  /* 0x8000000500087310 */ /* 0x000e6e0000201800 */
[----:B------:R-:W-:-:S08]  /*13b0*/  DFMA R2, -R6, R10, 1 ;  /* 0x3ff000000602742b */ /* 0x000fd0000000010a */
[----:B0-----:R-:W-:Y:S01]  /*13c0*/  DFMA R12, R10, R2, R10 ;  /* 0x000000020a0c722b */ /* 0x001fe2000000000a */
[----:B-1----:R-:W-:-:S07]  /*13d0*/  FSETP.GEU.AND P1, PT, |R9|, 6.5827683646048100446e-37, PT ;  /* 0x036000000900780b */ /* 0x002fce0003f2e200 */
[----:B------:R-:W-:-:S08]  /*13e0*/  DMUL R2, R12, R8 ;  /* 0x000000080c027228 */ /* 0x000fd00000000000 */
[----:B------:R-:W-:-:S08]  /*13f0*/  DFMA R10, -R6, R2, R8 ;  /* 0x00000002060a722b */ /* 0x000fd00000000108 */
[----:B------:R-:W-:-:S10]  /*1400*/  DFMA R2, R12, R10, R2 ;  /* 0x0000000a0c02722b */ /* 0x000fd40000000002 */
[----:B------:R-:W-:-:S05]  /*1410*/  FFMA R0, RZ, R7, R3 ;  /* 0x00000007ff007223 */ /* 0x000fca0000000003 */
[----:B------:R-:W-:-:S13]  /*1420*/  FSETP.GT.AND P0, PT, |R0|, 1.469367938527859385e-39, PT ;  /* 0x001000000000780b */ /* 0x000fda0003f04200 */
[----:B------:R-:W-:Y:S05]  /*1430*/  @P0 BRA P1, `(.L_x_11) ;  /* 0x0000000000200947 */ /* 0x000fea0000800000 */
[----:B------:R-:W-:Y:S01]  /*1440*/  IMAD.MOV.U32 R12, RZ, RZ, R8 ;  /* 0x000000ffff0c7224 */ /* 0x000fe200078e0008 */
[----:B------:R-:W-:Y:S01]  /*1450*/  MOV R17, R7 ;  /* 0x0000000700117202 */ /* 0x000fe20000000f00 */
[----:B------:R-:W-:Y:S01]  /*1460*/  IMAD.MOV.U32 R13, RZ, RZ, R9 ;  /* 0x000000ffff0d7224 */ /* 0x000fe200078e0009 */
[----:B------:R-:W-:Y:S01]  /*1470*/  MOV R24, 0x14a0 ;  /* 0x000014a000187802 */ /* 0x000fe20000000f00 */
[----:B------:R-:W-:-:S07]  /*1480*/  IMAD.MOV.U32 R10, RZ, RZ, R6 ;  /* 0x000000ffff0a7224 */ /* 0x000fce00078e0006 */
[----:B------:R-:W-:Y:S05]  /*1490*/  CALL.REL.NOINC `($__internal_0_$__cuda_sm20_div_rn_f64_full) ;  /* 0x0000000000207944 */ /* 0x000fea0003c00000 */
[----:B------:R-:W-:Y:S02]  /*14a0*/  IMAD.MOV.U32 R2, RZ, RZ, R12 ;  /* 0x000000ffff027224 */ /* 0x000fe400078e000c */
[----:B------:R-:W-:-:S07]  /*14b0*/  IMAD.MOV.U32 R3, RZ, RZ, R13 ;  /* 0x000000ffff037224 */ /* 0x000fce00078e000d */
.L_x_11:
[----:B------:R-:W-:Y:S05]  /*14c0*/  BSYNC.RECONVERGENT B0 ;  /* 0x0000000000007941 */ /* 0x000fea0003800200 */
.L_x_10:
[----:B------:R-:W0:Y:S01]  /*14d0*/  LDC.64 R6, c[0x0][0x398] ;  /* 0x0000e600ff067b82 */ /* 0x000e220000000a00 */
[----:B------:R-:W1:Y:S01]  /*14e0*/  F2F.F32.F64 R3, R2 ;  /* 0x0000000200037310 */ /* 0x000e620000301000 */
[----:B0-----:R-:W-:-:S05]  /*14f0*/  IMAD.WIDE R6, R4, 0x4, R6 ;  /* 0x0000000404067825 */ /* 0x001fca00078e0206 */
[----:B-1----:R-:W-:Y:S01]  /*1500*/  STG.E desc[UR6][R6.64], R3 ;  /* 0x0000000306007986 */ /* 0x002fe2000c101906 */
[----:B------:R-:W-:Y:S05]  /*1510*/  EXIT ;  /* 0x000000000000794d */ /* 0x000fea0003800000 */
        .weak           $__internal_0_$__cuda_sm20_div_rn_f64_full
        .type           $__internal_0_$__cuda_sm20_div_rn_f64_full,@function
        .size           $__internal_0_$__cuda_sm20_div_rn_f64_full,($__internal_1_$__cuda_sm3x_div_rn_noftz_f32_slowpath - $__internal_0_$__cuda_sm20_div_rn_f64_full)
$__internal_0_$__cuda_sm20_div_rn_f64_full:
[----:B------:R-:W-:Y:S01]  /*1520*/  IMAD.MOV.U32 R9, RZ, RZ, R13 ;  /* 0x000000ffff097224 */ /* 0x000fe200078e000d */
[----:B------:R-:W-:Y:S01]  /*1530*/  FSETP.GEU.AND P0, PT, |R17|, 1.469367938527859385e-39, PT ;  /* 0x001000001100780b */ /* 0x000fe20003f0e200 */
[----:B------:R-:W-:Y:S01]  /*1540*/  IMAD.MOV.U32 R8, RZ, RZ, R12 ;  /* 0x000000ffff087224 */ /* 0x000fe200078e000c */
[----:B------:R-:W-:Y:S01]  /*1550*/  MOV R13, R17 ;  /* 0x00000011000d7202 */ /* 0x000fe20000000f00 */
[----:B------:R-:W-:Y:S01]  /*1560*/  IMAD.MOV.U32 R12, RZ, RZ, R10 ;  /* 0x000000ffff0c7224 */ /* 0x000fe200078e000a */
[----:B------:R-:W-:Y:S01]  /*1570*/  FSETP.GEU.AND P2, PT, |R9|, 1.469367938527859385e-39, PT ;  /* 0x001000000900780b */ /* 0x000fe20003f4e200 */
[----:B------:R-:W-:Y:S01]  /*1580*/  IMAD.MOV.U32 R27, RZ, RZ, 0x1ca00000 ;  /* 0x1ca00000ff1b7424 */ /* 0x000fe200078e00ff */
[----:B------:R-:W-:Y:S01]  /*1590*/  LOP3.LUT R11, R17, 0x800fffff, RZ, 0xc0, !PT ;  /* 0x800fffff110b7812 */ /* 0x000fe200078ec0ff */
[----:B------:R-:W-:Y:S01]  /*15a0*/  IMAD.MOV.U32 R14, RZ, RZ, R8 ;  /* 0x000000ffff0e7224 */ /* 0x000fe200078e0008 */
[----:B------:R-:W-:Y:S01]  /*15b0*/  LOP3.LUT R26, R9, 0x7ff00000, RZ, 0xc0, !PT ;  /* 0x7ff00000091a7812 */ /* 0x000fe200078ec0ff */
[----:B------:R-:W-:Y:S01]  /*15c0*/  IMAD.MOV.U32 R16, RZ, RZ, 0x1 ;  /* 0x00000001ff107424 */ /* 0x000fe200078e00ff */
[----:B------:R-:W-:Y:S01]  /*15d0*/  LOP3.LUT R11, R11, 0x3ff00000, RZ, 0xfc, !PT ;  /* 0x3ff000000b0b7812 */ /* 0x000fe200078efcff */
[----:B------:R-:W-:Y:S01]  /*15e0*/  BSSY.RECONVERGENT B2, `(.L_x_12) ;  /* 0x000004e000027945 */ /* 0x000fe20003800200 */
[----:B------:R-:W-:Y:S01]  /*15f0*/  LOP3.LUT R29, R17, 0x7ff00000, RZ, 0xc0, !PT ;  /* 0x7ff00000111d7812 */ /* 0x000fe200078ec0ff */
[----:B------:R-:W-:-:S03]  /*1600*/  @!P0 DMUL R10, R12, 8.98846567431157953865e+307 ;  /* 0x7fe000000c0a8828 */ /* 0x000fc60000000000 */
[C---:B------:R-:W-:Y:S01]  /*1610*/  ISETP.GE.U32.AND P1, PT, R26.reuse, R29, PT ;  /* 0x0000001d1a00720c */ /* 0x040fe20003f26070 */
[----:B------:R-:W-:Y:S01]  /*1620*/  @!P2 IMAD.MOV.U32 R18, RZ, RZ, RZ ;  /* 0x000000ffff12a224 */ /* 0x000fe200078e00ff */
[----:B------:R-:W-:Y:S01]  /*1630*/  @!P2 LOP3.LUT R15, R13, 0x7ff00000, RZ, 0xc0, !PT ;  /* 0x7ff000000d0fa812 */ /* 0x000fe200078ec0ff */
[----:B------:R-:W0:Y:S03]  /*1640*/  MUFU.RCP64H R17, R11 ;  /* 0x0000000b00117308 */ /* 0x000e260000001800 */
[----:B------:R-:W-:Y:S02]  /*1650*/  @!P2 ISETP.GE.U32.AND P3, PT, R26, R15, PT ;  /* 0x0000000f1a00a20c */ /* 0x000fe40003f66070 */
[C---:B------:R-:W-:Y:S02]  /*1660*/  SEL R15, R27.reuse, 0x63400000, !P1 ;  /* 0x634000001b0f7807 */ /* 0x040fe40004800000 */
[----:B------:R-:W-:-:S02]  /*1670*/  @!P2 SEL R19, R27, 0x63400000, !P3 ;  /* 0x634000001b13a807 */ /* 0x000fc40005800000 */
[--C-:B------:R-:W-:Y:S02]  /*1680*/  LOP3.LUT R15, R15, 0x800fffff, R9.reuse, 0xf8, !PT ;  /* 0x800fffff0f0f7812 */ /* 0x100fe400078ef809 */
[----:B------:R-:W-:Y:S02]  /*1690*/  @!P2 LOP3.LUT R19, R19, 0x80000000, R9, 0xf8, !PT ;  /* 0x800000001313a812 */ /* 0x000fe400078ef809 */
[----:B------:R-:W-:Y:S02]  /*16a0*/  @!P0 LOP3.LUT R29, R11, 0x7ff00000, RZ, 0xc0, !PT ;  /* 0x7ff000000b1d8812 */ /* 0x000fe400078ec0ff */
[----:B------:R-:W-:-:S06]  /*16b0*/  @!P2 LOP3.LUT R19, R19, 0x100000, RZ, 0xfc, !PT ;  /* 0x001000001313a812 */ /* 0x000fcc00078efcff */
[----:B------:R-:W-:Y:S02]  /*16c0*/  @!P2 DFMA R14, R14, 2, -R18 ;  /* 0x400000000e0ea82b */ /* 0x000fe40000000812 */
[----:B0-----:R-:W-:-:S08]  /*16d0*/  DFMA R18, R16, -R10, 1 ;  /* 0x3ff000001012742b */ /* 0x001fd0000000080a */
[----:B------:R-:W-:-:S08]  /*16e0*/  DFMA R18, R18, R18, R18 ;  /* 0x000000121212722b */ /* 0x000fd00000000012 */
[----:B------:R-:W-:-:S08]  /*16f0*/  DFMA R18, R16, R18, R16 ;  /* 0x000000121012722b */ /* 0x000fd00000000010 */
[----:B------:R-:W-:-:S08]  /*1700*/  DFMA R16, R18, -R10, 1 ;  /* 0x3ff000001210742b */ /* 0x000fd0000000080a */
[----:B------:R-:W-:-:S08]  /*1710*/  DFMA R16, R18, R16, R18 ;  /* 0x000000101210722b */ /* 0x000fd00000000012 */
[----:B------:R-:W-:-:S08]  /*1720*/  DMUL R18, R16, R14 ;  /* 0x0000000e10127228 */ /* 0x000fd00000000000 */
[----:B------:R-:W-:-:S08]  /*1730*/  DFMA R20, R18, -R10, R14 ;  /* 0x8000000a1214722b */ /* 0x000fd0000000000e */
[----:B------:R-:W-:Y:S01]  /*1740*/  DFMA R20, R16, R20, R18 ;  /* 0x000000141014722b */ /* 0x000fe20000000012 */
[----:B------:R-:W-:Y:S01]  /*1750*/  IMAD.MOV.U32 R18, RZ, RZ, R26 ;  /* 0x000000ffff127224 */ /* 0x000fe200078e001a */
[----:B------:R-:W-:-:S04]  /*1760*/  @!P2 LOP3.LUT R18, R15, 0x7ff00000, RZ, 0xc0, !PT ;  /* 0x7ff000000f12a812 */ /* 0x000fc800078ec0ff */
[----:B------:R-:W-:-:S04]  /*1770*/  IADD3 R16, PT, PT, R18, -0x1, RZ ;  /* 0xffffffff12107810 */ /* 0x000fc80007ffe0ff */
[----:B------:R-:W-:Y:S01]  /*1780*/  ISETP.GT.U32.AND P0, PT, R16, 0x7feffffe, PT ;  /* 0x7feffffe1000780c */ /* 0x000fe20003f04070 */
[----:B------:R-:W-:-:S05]  /*1790*/  VIADD R16, R29, 0xffffffff ;  /* 0xffffffff1d107836 */ /* 0x000fca0000000000 */
[----:B------:R-:W-:-:S13]  /*17a0*/  ISETP.GT.U32.OR P0, PT, R16, 0x7feffffe, P0 ;  /* 0x7feffffe1000780c */ /* 0x000fda0000704470 */
[----:B------:R-:W-:Y:S05]  /*17b0*/  @P0 BRA `(.L_x_13) ;  /* 0x00000000006c0947 */ /* 0x000fea0003800000 */
[----:B------:R-:W-:-:S04]  /*17c0*/  LOP3.LUT R9, R13, 0x7ff00000, RZ, 0xc0, !PT ;  /* 0x7ff000000d097812 */ /* 0x000fc800078ec0ff */
[CC--:B------:R-:W-:Y:S02]  /*17d0*/  VIADDMNMX R8, R26.reuse, -R9.reuse, 0xb9600000, !PT ;  /* 0xb96000001a087446 */ /* 0x0c0fe40007800909 */
[----:B------:R-:W-:Y:S02]  /*17e0*/  ISETP.GE.U32.AND P0, PT, R26, R9, PT ;  /* 0x000000091a00720c */ /* 0x000fe40003f06070 */
[----:B------:R-:W-:Y:S02]  /*17f0*/  VIMNMX R8, PT, PT, R8, 0x46a00000, PT ;  /* 0x46a0000008087848 */ /* 0x000fe40003fe0100 */
[----:B------:R-:W-:-:S05]  /*1800*/  SEL R27, R27, 0x63400000, !P0 ;  /* 0x634000001b1b7807 */ /* 0x000fca0004000000 */
[----:B------:R-:W-:Y:S02]  /*1810*/  IMAD.IADD R18, R8, 0x1, -R27 ;  /* 0x0000000108127824 */ /* 0x000fe400078e0a1b */
[----:B------:R-:W-:Y:S02]  /*1820*/  IMAD.MOV.U32 R8, RZ, RZ, RZ ;  /* 0x000000ffff087224 */ /* 0x000fe400078e00ff */
[----:B------:R-:W-:-:S06]  /*1830*/  VIADD R9, R18, 0x7fe00000 ;  /* 0x7fe0000012097836 */ /* 0x000fcc0000000000 */
[----:B------:R-:W-:-:S10]  /*1840*/  DMUL R16, R20, R8 ;  /* 0x0000000814107228 */ /* 0x000fd40000000000 */
[----:B------:R-:W-:-:S13]  /*1850*/  FSETP.GTU.AND P0, PT, |R17|, 1.469367938527859385e-39, PT ;  /* 0x001000001100780b */ /* 0x000fda0003f0c200 */
[----:B------:R-:W-:Y:S05]  /*1860*/  @P0 BRA `(.L_x_14) ;  /* 0x0000000000940947 */ /* 0x000fea0003800000 */
[----:B------:R-:W-:-:S06]  /*1870*/  DFMA R10, R20, -R10, R14 ;  /* 0x8000000a140a722b */ /* 0x000fcc000000000e */
[----:B------:R-:W-:-:S04]  /*1880*/  IMAD.MOV.U32 R10, RZ, RZ, RZ ;  /* 0x000000ffff0a7224 */ /* 0x000fc800078e00ff */
[C---:B------:R-:W-:Y:S02]  /*1890*/  FSETP.NEU.AND P0, PT, R11.reuse, RZ, PT ;  /* 0x000000ff0b00720b */ /* 0x040fe40003f0d000 */
[----:B------:R-:W-:-:S04]  /*18a0*/  LOP3.LUT R13, R11, 0x80000000, R13, 0x48, !PT ;  /* 0x800000000b0d7812 */ /* 0x000fc800078e480d */
[----:B------:R-:W-:-:S07]  /*18b0*/  LOP3.LUT R11, R13, R9, RZ, 0xfc, !PT ;  /* 0x000000090d0b7212 */ /* 0x000fce00078efcff */
[----:B------:R-:W-:Y:S05]  /*18c0*/  @!P0 BRA `(.L_x_14) ;  /* 0x00000000007c8947 */ /* 0x000fea0003800000 */
[----:B------:R-:W-:Y:S01]  /*18d0*/  IADD3 R9, PT, PT, -R18, RZ, RZ ;  /* 0x000000ff12097210 */ /* 0x000fe20007ffe1ff */
[----:B------:R-:W-:Y:S01]  /*18e0*/  IMAD.MOV.U32 R8, RZ, RZ, RZ ;  /* 0x000000ffff087224 */ /* 0x000fe200078e00ff */
[----:B------:R-:W-:-:S05]  /*18f0*/  DMUL.RP R10, R20, R10 ;  /* 0x0000000a140a7228 */ /* 0x000fca0000008000 */
[----:B------:R-:W-:-:S05]  /*1900*/  DFMA R8, R16, -R8, R20 ;  /* 0x800000081008722b */ /* 0x000fca0000000014 */
[----:B------:R-:W-:Y:S02]  /*1910*/  LOP3.LUT R13, R11, R13, RZ, 0x3c, !PT ;  /* 0x0000000d0b0d7212 */ /* 0x000fe400078e3cff */
[----:B------:R-:W-:-:S04]  /*1920*/  IADD3 R8, PT, PT, -R18, -0x43300000, RZ ;  /* 0xbcd0000012087810 */ /* 0x000fc80007ffe1ff */
[----:B------:R-:W-:-:S04]  /*1930*/  FSETP.NEU.AND P0, PT, |R9|, R8, PT ;  /* 0x000000080900720b */ /* 0x000fc80003f0d200 */
[----:B------:R-:W-:Y:S02]  /*1940*/  FSEL R16, R10, R16, !P0 ;  /* 0x000000100a107208 */ /* 0x000fe40004000000 */
[----:B------:R-:W-:Y:S01]  /*1950*/  FSEL R17, R13, R17, !P0 ;  /* 0x000000110d117208 */ /* 0x000fe20004000000 */
[----:B------:R-:W-:Y:S06]  /*1960*/  BRA `(.L_x_14) ;  /* 0x0000000000547947 */ /* 0x000fec0003800000 */
.L_x_13:
[----:B------:R-:W-:-:S14]  /*1970*/  DSETP.NAN.AND P0, PT, R8, R8, PT ;  /* 0x000000080800722a */ /* 0x000fdc0003f08000 */
[----:B------:R-:W-:Y:S05]  /*1980*/  @P0 BRA `(.L_x_15) ;  /* 0x0000000000440947 */ /* 0x000fea0003800000 */
[----:B------:R-:W-:-:S14]  /*1990*/  DSETP.NAN.AND P0, PT, R12, R12, PT ;  /* 0x0000000c0c00722a */ /* 0x000fdc0003f08000 */
[----:B------:R-:W-:Y:S05]  /*19a0*/  @P0 BRA `(.L_x_16) ;  /* 0x0000000000300947 */ /* 0x000fea0003800000 */
[----:B------:R-:W-:Y:S01]  /*19b0*/  ISETP.NE.AND P0, PT, R18, R29, PT ;  /* 0x0000001d1200720c */ /* 0x000fe20003f05270 */
[----:B------:R-:W-:Y:S02]  /*19c0*/  IMAD.MOV.U32 R16, RZ, RZ, 0x0 ;  /* 0x00000000ff107424 */ /* 0x000fe400078e00ff */
[----:B------:R-:W-:-:S10]  /*19d0*/  IMAD.MOV.U32 R17, RZ, RZ, -0x80000 ;  /* 0xfff80000ff117424 */ /* 0x000fd400078e00ff */
[----:B------:R-:W-:Y:S05]  /*19e0*/  @!P0 BRA `(.L_x_14) ;  /* 0x0000000000348947 */ /* 0x000fea0003800000 */
[----:B------:R-:W-:Y:S02]  /*19f0*/  ISETP.NE.AND P0, PT, R18, 0x7ff00000, PT ;  /* 0x7ff000001200780c */ /* 0x000fe40003f05270 */
[----:B------:R-:W-:Y:S02]  /*1a00*/  LOP3.LUT R17, R9, 0x80000000, R13, 0x48, !PT ;  /* 0x8000000009117812 */ /* 0x000fe400078e480d */
[----:B------:R-:W-:-:S13]  /*1a10*/  ISETP.EQ.OR P0, PT, R29, RZ, !P0 ;  /* 0x000000ff1d00720c */ /* 0x000fda0004702670 */
[----:B------:R-:W-:Y:S01]  /*1a20*/  @P0 LOP3.LUT R8, R17, 0x7ff00000, RZ, 0xfc, !PT ;  /* 0x7ff0000011080812 */ /* 0x000fe200078efcff */
[----:B------:R-:W-:Y:S02]  /*1a30*/  @!P0 IMAD.MOV.U32 R16, RZ, RZ, RZ ;  /* 0x000000ffff108224 */ /* 0x000fe400078e00ff */
[----:B------:R-:W-:Y:S01]  /*1a40*/  @P0 IMAD.MOV.U32 R16, RZ, RZ, RZ ;  /* 0x000000ffff100224 */ /* 0x000fe200078e00ff */
[----:B------:R-:W-:Y:S01]  /*1a50*/  @P0 MOV R17, R8 ;  /* 0x0000000800110202 */ /* 0x000fe20000000f00 */
[----:B------:R-:W-:Y:S06]  /*1a60*/  BRA `(.L_x_14) ;  /* 0x0000000000147947 */ /* 0x000fec0003800000 */
.L_x_16:
[----:B------:R-:W-:Y:S01]  /*1a70*/  LOP3.LUT R17, R13, 0x80000, RZ, 0xfc, !PT ;  /* 0x000800000d117812 */ /* 0x000fe200078efcff */
[----:B------:R-:W-:Y:S01]  /*1a80*/  IMAD.MOV.U32 R16, RZ, RZ, R12 ;  /* 0x000000ffff107224 */ /* 0x000fe200078e000c */
[----:B------:R-:W-:Y:S06]  /*1a90*/  BRA `(.L_x_14) ;  /* 0x0000000000087947 */ /* 0x000fec0003800000 */
.L_x_15:
[----:B------:R-:W-:Y:S01]  /*1aa0*/  LOP3.LUT R17, R9, 0x80000, RZ, 0xfc, !PT ;  /* 0x0008000009117812 */ /* 0x000fe200078efcff */
[----:B------:R-:W-:-:S07]  /*1ab0*/  IMAD.MOV.U32 R16, RZ, RZ, R8 ;  /* 0x000000ffff107224 */ /* 0x000fce00078e0008 */
.L_x_14:
[----:B------:R-:W-:Y:S05]  /*1ac0*/  BSYNC.RECONVERGENT B2 ;  /* 0x0000000000027941 */ /* 0x000fea0003800200 */
.L_x_12:
[----:B------:R-:W-:Y:S01]  /*1ad0*/  MOV R8, R24 ;  /* 0x0000001800087202 */ /* 0x000fe20000000f00 */
[----:B------:R-:W-:Y:S02]  /*1ae0*/  IMAD.MOV.U32 R9, RZ, RZ, 0x0 ;  /* 0x00000000ff097424 */ /* 0x000fe400078e00ff */
[----:B------:R-:W-:Y:S02]  /*1af0*/  IMAD.MOV.U32 R12, RZ, RZ, R16 ;  /* 0x000000ffff0c7224 */ /* 0x000fe400078e0010 */
[----:B------:R-:W-:Y:S01]  /*1b00*/  IMAD.MOV.U32 R13, RZ, RZ, R17 ;  /* 0x000000ffff0d7224 */ /* 0x000fe200078e0011 */
[----:B------:R-:W-:Y:S06]  /*1b10*/  RET.REL.NODEC R8 `(eddyGradient) ;  /* 0xffffffe408387950 */ /* 0x000fec0003c3ffff */
        .weak           $__internal_1_$__cuda_sm3x_div_rn_noftz_f32_slowpath
        .type           $__internal_1_$__cuda_sm3x_div_rn_noftz_f32_slowpath,@function
        .size           $__internal_1_$__cuda_sm3x_div_rn_noftz_f32_slowpath,(.L_x_30 - $__internal_1_$__cuda_sm3x_div_rn_noftz_f32_slowpath)
$__internal_1_$__cuda_sm3x_div_rn_noftz_f32_slowpath:
[--C-:B------:R-:W-:Y:S01]  /*1b20*/  SHF.R.U32.HI R15, RZ, 0x17, R8.reuse ;  /* 0x00000017ff0f7819 */ /* 0x100fe20000011608 */
[----:B------:R-:W-:Y:S01]  /*1b30*/  BSSY.RECONVERGENT B1, `(.L_x_17) ;  /* 0x0000063000017945 */ /* 0x000fe20003800200 */
[----:B------:R-:W-:Y:S01]  /*1b40*/  SHF.R.U32.HI R16, RZ, 0x17, R9 ;  /* 0x00000017ff107819 */ /* 0x000fe20000011609 */
[----:B------:R-:W-:Y:S01]  /*1b50*/  IMAD.MOV.U32 R18, RZ, RZ, R8 ;  /* 0x000000ffff127224 */ /* 0x000fe200078e0008 */
[----:B------:R-:W-:Y:S02]  /*1b60*/  LOP3.LUT R15, R15, 0xff, RZ, 0xc0, !PT ;  /* 0x000000ff0f0f7812 */ /* 0x000fe400078ec0ff */
[----:B------:R-:W-:-:S03]  /*1b70*/  LOP3.LUT R20, R16, 0xff, RZ, 0xc0, !PT ;  /* 0x000000ff10147812 */ /* 0x000fc600078ec0ff */
[----:B------:R-:W-:Y:S02]  /*1b80*/  VIADD R19, R15, 0xffffffff ;  /* 0xffffffff0f137836 */ /* 0x000fe40000000000 */
[----:B------:R-:W-:-:S03]  /*1b90*/  VIADD R17, R20, 0xffffffff ;  /* 0xffffffff14117836 */ /* 0x000fc60000000000 */
[----:B------:R-:W-:-:S04]  /*1ba0*/  ISETP.GT.U32.AND P0, PT, R19, 0xfd, PT ;  /* 0x000000fd1300780c */ /* 0x000fc80003f04070 */
[----:B------:R-:W-:-:S13]  /*1bb0*/  ISETP.GT.U32.OR P0, PT, R17, 0xfd, P0 ;  /* 0x000000fd1100780c */ /* 0x000fda0000704470 */
[----:B------:R-:W-:Y:S01]  /*1bc0*/  @!P0 MOV R16, RZ ;  /* 0x000000ff00108202 */ /* 0x000fe20000000f00 */
[----:B------:R-:W-:Y:S06]  /*1bd0*/  @!P0 BRA `(.L_x_18) ;  /* 0x00000000005c8947 */ /* 0x000fec0003800000 */
[----:B------:R-:W-:Y:S02]  /*1be0*/  FSETP.GTU.FTZ.AND P0, PT, |R9|, +INF , PT ;  /* 0x7f8000000900780b */ /* 0x000fe40003f1c200 */
[----:B------:R-:W-:-:S04]  /*1bf0*/  FSETP.GTU.FTZ.AND P1, PT, |R8|, +INF , PT ;  /* 0x7f8000000800780b */ /* 0x000fc80003f3c200 */
[----:B------:R-:W-:-:S13]  /*1c00*/  PLOP3.LUT P0, PT, P0, P1, PT, 0xf8, 0x8f ;  /* 0x00000000008f781c */ /* 0x000fda0000703f70 */
[----:B------:R-:W-:Y:S05]  /*1c10*/  @P0 BRA `(.L_x_19) ;  /* 0x00000004004c0947 */ /* 0x000fea0003800000 */
[----:B------:R-:W-:-:S13]  /*1c20*/  LOP3.LUT P0, RZ, R18, 0x7fffffff, R9, 0xc8, !PT ;  /* 0x7fffffff12ff7812 */ /* 0x000fda000780c809 */
[----:B------:R-:W-:Y:S05]  /*1c30*/  @!P0 BRA `(.L_x_20) ;  /* 0x00000004003c8947 */ /* 0x000fea0003800000 */
[C---:B------:R-:W-:Y:S02]  /*1c40*/  FSETP.NEU.FTZ.AND P0, PT, |R9|.reuse, +INF , PT ;  /* 0x7f8000000900780b */ /* 0x040fe40003f1d200 */
[----:B------:R-:W-:Y:S02]  /*1c50*/  FSETP.NEU.FTZ.AND P2, PT, |R8|, +INF , PT ;  /* 0x7f8000000800780b */ /* 0x000fe40003f5d200 */
[----:B------:R-:W-:-:S11]  /*1c60*/  FSETP.NEU.FTZ.AND P1, PT, |R9|, +INF , PT ;  /* 0x7f8000000900780b */ /* 0x000fd60003f3d200 */
[----:B------:R-:W-:Y:S05]  /*1c70*/  @!P2 BRA !P0, `(.L_x_20) ;  /* 0x00000004002ca947 */ /* 0x000fea0004000000 */
[----:B------:R-:W-:-:S04]  /*1c80*/  LOP3.LUT P0, RZ, R9, 0x7fffffff, RZ, 0xc0, !PT ;  /* 0x7fffffff09ff7812 */ /* 0x000fc8000780c0ff */
[----:B------:R-:W-:-:S13]  /*1c90*/  PLOP3.LUT P0, PT, P2, P0, PT, 0x2f, 0xf2 ;  /* 0x0000000000f2781c */ /* 0x000fda0001700577 */
[----:B------:R-:W-:Y:S05]  /*1ca0*/  @P0 BRA `(.L_x_21) ;  /* 0x0000000400180947 */ /* 0x000fea0003800000 */
[----:B------:R-:W-:-:S04]  /*1cb0*/  LOP3.LUT P0, RZ, R18, 0x7fffffff, RZ, 0xc0, !PT ;  /* 0x7fffffff12ff7812 */ /* 0x000fc8000780c0ff */
[----:B------:R-:W-:-:S13]  /*1cc0*/  PLOP3.LUT P0, PT, P1, P0, PT, 0x2f, 0xf2 ;  /* 0x0000000000f2781c */ /* 0x000fda0000f00577 */
[----:B------:R-:W-:Y:S05]  /*1cd0*/  @P0 BRA `(.L_x_22) ;  /* 0x0000000400000947 */ /* 0x000fea0003800000 */
[----:B------:R-:W-:Y:S02]  /*1ce0*/  ISETP.GE.AND P0, PT, R17, RZ, PT ;  /* 0x000000ff1100720c */ /* 0x000fe40003f06270 */
[----:B------:R-:W-:-:S11]  /*1cf0*/  ISETP.GE.AND P1, PT, R19, RZ, PT ;  /* 0x000000ff1300720c */ /* 0x000fd60003f26270 */
[----:B------:R-:W-:Y:S02]  /*1d00*/  @P0 IMAD.MOV.U32 R16, RZ, RZ, RZ ;  /* 0x000000ffff100224 */ /* 0x000fe400078e00ff */
[----:B------:R-:W-:Y:S01]  /*1d10*/  @!P0 FFMA R9, R9, 1.84467440737095516160e+19, RZ ;  /* 0x5f80000009098823 */ /* 0x000fe200000000ff */
[----:B------:R-:W-:Y:S02]  /*1d20*/  @!P0 IMAD.MOV.U32 R16, RZ, RZ, -0x40 ;  /* 0xffffffc0ff108424 */ /* 0x000fe400078e00ff */
[----:B------:R-:W-:Y:S02]  /*1d30*/  @!P1 FFMA R18, R8, 1.84467440737095516160e+19, RZ ;  /* 0x5f80000008129823 */ /* 0x000fe400000000ff */
[----:B------:R-:W-:-:S07]  /*1d40*/  @!P1 VIADD R16, R16, 0x40 ;  /* 0x0000004010109836 */ /* 0x000fce0000000000 */
.L_x_18:
[----:B------:R-:W-:Y:S01]  /*1d50*/  LEA R17, R15, 0xc0800000, 0x17 ;  /* 0xc08000000f117811 */ /* 0x000fe200078eb8ff */
[----:B------:R-:W-:Y:S01]  /*1d60*/  BSSY.RECONVERGENT B2, `(.L_x_23) ;  /* 0x0000036000027945 */ /* 0x000fe20003800200 */
[----:B------:R-:W-:-:S03]  /*1d70*/  IADD3 R20, PT, PT, R20, -0x7f, RZ ;  /* 0xffffff8114147810 */ /* 0x000fc60007ffe0ff */
[----:B------:R-:W-:Y:S02]  /*1d80*/  IMAD.IADD R19, R18, 0x1, -R17 ;  /* 0x0000000112137824 */ /* 0x000fe400078e0a11 */
[C---:B------:R-:W-:Y:S02]  /*1d90*/  IMAD R8, R20.reuse, -0x800000, R9 ;  /* 0xff80000014087824 */ /* 0x040fe400078e0209 */
[----:B------:R0:W1:Y:S01]  /*1da0*/  MUFU.RCP R17, R19 ;  /* 0x0000001300117308 */ /* 0x0000620000001000 */
[----:B------:R-:W-:Y:S01]  /*1db0*/  FADD.FTZ R21, -R19, -RZ ;  /* 0x800000ff13157221 */ /* 0x000fe20000010100 */
[----:B0-----:R-:W-:-:S05]  /*1dc0*/  IADD3 R19, PT, PT, R20, 0x7f, -R15 ;  /* 0x0000007f14137810 */ /* 0x001fca0007ffe80f */
[----:B------:R-:W-:Y:S02]  /*1dd0*/  IMAD.IADD R19, R19, 0x1, R16 ;  /* 0x0000000113137824 */ /* 0x000fe400078e0210 */
[----:B-1----:R-:W-:-:S04]  /*1de0*/  FFMA R18, R17, R21, 1 ;  /* 0x3f80000011127423 */ /* 0x002fc80000000015 */
[----:B------:R-:W-:-:S04]  /*1df0*/  FFMA R9, R17, R18, R17 ;  /* 0x0000001211097223 */ /* 0x000fc80000000011 */
[----:B------:R-:W-:-:S04]  /*1e00*/  FFMA R18, R8, R9, RZ ;  /* 0x0000000908127223 */ /* 0x000fc800000000ff */
[----:B------:R-:W-:-:S04]  /*1e10*/  FFMA R17, R21, R18, R8 ;  /* 0x0000001215117223 */ /* 0x000fc80000000008 */
[----:B------:R-:W-:-:S04]  /*1e20*/  FFMA R18, R9, R17, R18 ;  /* 0x0000001109127223 */ /* 0x000fc80000000012 */
[----:B------:R-:W-:-:S04]  /*1e30*/  FFMA R17, R21, R18, R8 ;  /* 0x0000001215117223 */ /* 0x000fc80000000008 */
[----:B------:R-:W-:-:S05]  /*1e40*/  FFMA R8, R9, R17, R18 ;  /* 0x0000001109087223 */ /* 0x000fca0000000012 */
[----:B------:R-:W-:-:S04]  /*1e50*/  SHF.R.U32.HI R15, RZ, 0x17, R8 ;  /* 0x00000017ff0f7819 */ /* 0x000fc80000011608 */
[----:B------:R-:W-:-:S05]  /*1e60*/  LOP3.LUT R15, R15, 0xff, RZ, 0xc0, !PT ;  /* 0x000000ff0f0f7812 */ /* 0x000fca00078ec0ff */
[----:B------:R-:W-:-:S04]  /*1e70*/  IMAD.IADD R20, R15, 0x1, R19 ;  /* 0x000000010f147824 */ /* 0x000fc800078e0213 */
[----:B------:R-:W-:-:S05]  /*1e80*/  VIADD R15, R20, 0xffffffff ;  /* 0xffffffff140f7836 */ /* 0x000fca0000000000 */
[----:B------:R-:W-:-:S13]  /*1e90*/  ISETP.GE.U32.AND P0, PT, R15, 0xfe, PT ;  /* 0x000000fe0f00780c */ /* 0x000fda0003f06070 */
[----:B------:R-:W-:Y:S05]  /*1ea0*/  @!P0 BRA `(.L_x_24) ;  /* 0x0000000000808947 */ /* 0x000fea0003800000 */
[----:B------:R-:W-:-:S13]  /*1eb0*/  ISETP.GT.AND P0, PT, R20, 0xfe, PT ;  /* 0x000000fe1400780c */ /* 0x000fda0003f04270 */
[----:B------:R-:W-:Y:S05]  /*1ec0*/  @P0 BRA `(.L_x_25) ;  /* 0x00000000006c0947 */ /* 0x000fea0003800000 */
[----:B------:R-:W-:-:S13]  /*1ed0*/  ISETP.GE.AND P0, PT, R20, 0x1, PT ;  /* 0x000000011400780c */ /* 0x000fda0003f06270 */
[----:B------:R-:W-:Y:S05]  /*1ee0*/  @P0 BRA `(.L_x_26) ;  /* 0x0000000000740947 */ /* 0x000fea0003800000 */
[----:B------:R-:W-:Y:S02]  /*1ef0*/  ISETP.GE.AND P0, PT, R20, -0x18, PT ;  /* 0xffffffe81400780c */ /* 0x000fe40003f06270 */
[----:B------:R-:W-:-:S11]  /*1f00*/  LOP3.LUT R8, R8, 0x80000000, RZ, 0xc0, !PT ;  /* 0x8000000008087812 */ /* 0x000fd600078ec0ff */
[----:B------:R-:W-:Y:S05]  /*1f10*/  @!P0 BRA `(.L_x_26) ;  /* 0x0000000000688947 */ /* 0x000fea0003800000 */
[-CC-:B------:R-:W-:Y:S01]  /*1f20*/  FFMA.RZ R15, R9, R17.reuse, R18.reuse ;  /* 0x00000011090f7223 */ /* 0x180fe2000000c012 */
[C---:B------:R-:W-:Y:S02]  /*1f30*/  ISETP.NE.AND P2, PT, R20.reuse, RZ, PT ;  /* 0x000000ff1400720c */ /* 0x040fe40003f45270 */
[C---:B------:R-:W-:Y:S02]  /*1f40*/  ISETP.NE.AND P1, PT, R20.reuse, RZ, PT ;  /* 0x000000ff1400720c */ /* 0x040fe40003f25270 */
[----:B------:R-:W-:Y:S01]  /*1f50*/  LOP3.LUT R16, R15, 0x7fffff, RZ, 0xc0, !PT ;  /* 0x007fffff0f107812 */ /* 0x000fe200078ec0ff */
[CCC-:B------:R-:W-:Y:S01]  /*1f60*/  FFMA.RP R15, R9.reuse, R17.reuse, R18.reuse ;  /* 0x00000011090f7223 */ /* 0x1c0fe20000008012 */
[----:B------:R-:W-:Y:S01]  /*1f70*/  FFMA.RM R18, R9, R17, R18 ;  /* 0x0000001109127223 */ /* 0x000fe20000004012 */
[----:B------:R-:W-:Y:S01]  /*1f80*/  VIADD R9, R20, 0x20 ;  /* 0x0000002014097836 */ /* 0x000fe20000000000 */
[----:B------:R-:W-:Y:S02]  /*1f90*/  LOP3.LUT R16, R16, 0x800000, RZ, 0xfc, !PT ;  /* 0x0080000010107812 */ /* 0x000fe400078efcff */
[----:B------:R-:W-:-:S02]  /*1fa0*/  IADD3 R17, PT, PT, -R20, RZ, RZ ;  /* 0x000000ff14117210 */ /* 0x000fc40007ffe1ff */
[----:B------:R-:W-:Y:S02]  /*1fb0*/  SHF.L.U32 R9, R16, R9, RZ ;  /* 0x0000000910097219 */ /* 0x000fe400000006ff */
[----:B------:R-:W-:Y:S02]  /*1fc0*/  FSETP.NEU.FTZ.AND P0, PT, R15, R18, PT ;  /* 0x000000120f00720b */ /* 0x000fe40003f1d000 */
[----:B------:R-:W-:Y:S02]  /*1fd0*/  SEL R15, R17, RZ, P2 ;  /* 0x000000ff110f7207 */ /* 0x000fe40001000000 */
[----:B------:R-:W-:Y:S02]  /*1fe0*/  ISETP.NE.AND P1, PT, R9, RZ, P1 ;  /* 0x000000ff0900720c */ /* 0x000fe40000f25270 */
[----:B------:R-:W-:Y:S02]  /*1ff0*/  SHF.R.U32.HI R15, RZ, R15, R16 ;  /* 0x0000000fff0f7219 */ /* 0x000fe40000011610 */
[----:B------:R-:W-:-:S02]  /*2000*/  PLOP3.LUT P0, PT, P0, P1, PT, 0xf8, 0x8f ;  /* 0x00000000008f781c */ /* 0x000fc40000703f70 */
[----:B------:R-:W-:Y:S02]  /*2010*/  SHF.R.U32.HI R16, RZ, 0x1, R15 ;  /* 0x00000001ff107819 */ /* 0x000fe4000001160f */
[----:B------:R-:W-:-:S04]  /*2020*/  SEL R9, RZ, 0x1, !P0 ;  /* 0x00000001ff097807 */ /* 0x000fc80004000000 */
[----:B------:R-:W-:-:S04]  /*2030*/  LOP3.LUT R18, R9, 0x1, R16, 0xf8, !PT ;  /* 0x0000000109127812 */ /* 0x000fc800078ef810 */
[----:B------:R-:W-:-:S05]  /*2040*/  LOP3.LUT R15, R18, R15, RZ, 0xc0, !PT ;  /* 0x0000000f120f7212 */ /* 0x000fca00078ec0ff */
[----:B------:R-:W-:-:S05]  /*2050*/  IMAD.IADD R15, R16, 0x1, R15 ;  /* 0x00000001100f7824 */ /* 0x000fca00078e020f */
[----:B------:R-:W-:Y:S01]  /*2060*/  LOP3.LUT R8, R15, R8, RZ, 0xfc, !PT ;  /* 0x000000080f087212 */ /* 0x000fe200078efcff */
[----:B------:R-:W-:Y:S06]  /*2070*/  BRA `(.L_x_26) ;  /* 0x0000000000107947 */ /* 0x000fec0003800000 */
.L_x_25:
[----:B------:R-:W-:-:S04]  /*2080*/  LOP3.LUT R8, R8, 0x80000000, RZ, 0xc0, !PT ;  /* 0x8000000008087812 */ /* 0x000fc800078ec0ff */
[----:B------:R-:W-:Y:S01]  /*2090*/  LOP3.LUT R8, R8, 0x7f800000, RZ, 0xfc, !PT ;  /* 0x7f80000008087812 */ /* 0x000fe200078efcff */
[----:B------:R-:W-:Y:S06]  /*20a0*/  BRA `(.L_x_26) ;  /* 0x0000000000047947 */ /* 0x000fec0003800000 */
.L_x_24:
[----:B------:R-:W-:-:S07]  /*20b0*/  IMAD R8, R19, 0x800000, R8 ;  /* 0x0080000013087824 */ /* 0x000fce00078e0208 */
.L_x_26:
[----:B------:R-:W-:Y:S05]  /*20c0*/  BSYNC.RECONVERGENT B2 ;  /* 0x0000000000027941 */ /* 0x000fea0003800200 */
.L_x_23:
[----:B------:R-:W-:Y:S05]  /*20d0*/  BRA `(.L_x_27) ;  /* 0x0000000000207947 */ /* 0x000fea0003800000 */
.L_x_22:
[----:B------:R-:W-:-:S04]  /*20e0*/  LOP3.LUT R8, R18, 0x80000000, R9, 0x48, !PT ;  /* 0x8000000012087812 */ /* 0x000fc800078e4809 */
[----:B------:R-:W-:Y:S01]  /*20f0*/  LOP3.LUT R8, R8, 0x7f800000, RZ, 0xfc, !PT ;  /* 0x7f80000008087812 */ /* 0x000fe200078efcff */
[----:B------:R-:W-:Y:S06]  /*2100*/  BRA `(.L_x_27) ;  /* 0x0000000000147947 */ /* 0x000fec0003800000 */
.L_x_21:
[----:B------:R-:W-:Y:S01]  /*2110*/  LOP3.LUT R8, R18, 0x80000000, R9, 0x48, !PT ;  /* 0x8000000012087812 */ /* 0x000fe200078e4809 */
[----:B------:R-:W-:Y:S06]  /*2120*/  BRA `(.L_x_27) ;  /* 0x00000000000c7947 */ /* 0x000fec0003800000 */
.L_x_20:
[----:B------:R-:W0:Y:S01]  /*2130*/  MUFU.RSQ R8, -QNAN ;  /* 0xffc0000000087908 */ /* 0x000e220000001400 */
[----:B------:R-:W-:Y:S05]  /*2140*/  BRA `(.L_x_27) ;  /* 0x0000000000047947 */ /* 0x000fea0003800000 */
.L_x_19:
[----:B------:R-:W-:-:S07]  /*2150*/  FADD.FTZ R8, R9, R8 ;  /* 0x0000000809087221 */ /* 0x000fce0000010000 */
.L_x_27:
[----:B------:R-:W-:Y:S05]  /*2160*/  BSYNC.RECONVERGENT B1 ;  /* 0x0000000000017941 */ /* 0x000fea0003800200 */
.L_x_17:
[----:B------:R-:W-:-:S04]  /*2170*/  IMAD.MOV.U32 R15, RZ, RZ, 0x0 ;  /* 0x00000000ff0f7424 */ /* 0x000fc800078e00ff */
[----:B0-----:R-:W-:Y:S05]  /*2180*/  RET.REL.NODEC R14 `(eddyGradient) ;  /* 0xffffffdc0e9c7950 */ /* 0x001fea0003c3ffff */
.L_x_28:
[----:B------:R-:W-:-:S00]  /*2190*/  BRA `(.L_x_28) ;  /* 0xfffffffc00fc7947 */ /* 0x000fc0000383ffff */
[----:B------:R-:W-:-:S00]  /*21a0*/  NOP ;  /* 0x0000000000007918 */ /* 0x000fc00000000000 */
        /* <DEDUP_REMOVED lines=13> */
.L_x_30:


//--------------------- .nv.shared.reserved.0     --------------------------
	.section	.nv.shared.reserved.0,"aw",@nobits
	.weak		__nv_reservedSMEM_offset_0_alias
	.size		__nv_reservedSMEM_offset_0_alias, 0, 64
	.other		__nv_reservedSMEM_offset_0_alias,@"STO_CUDA_RESERVED_SHARED STV_DEFAULT"
__nv_reservedSMEM_offset_0_alias:
	.zero		0
	.zero		64


//--------------------- .nv.constant0.eddyGradient --------------------------
	.section	.nv.constant0.eddyGradient,"a",@progbits
	.sectionflags	@""
	.align	4
.nv.constant0.eddyGradient:
	.zero		992


//--------------------- SYMBOLS --------------------------

	.type		.nv.reservedSmem.offset0,@object
	.size		.nv.reservedSmem.offset0,0x4
